//
// Generated by NVIDIA NVVM Compiler
//
// Compiler Build ID: CL-36424714
// Cuda compilation tools, release 13.0, V13.0.88
// Based on NVVM 20.0.0
//

.version 9.0
.target sm_100
.address_size 64

	// .globl	_Z6kerneliiiidddPiS_PdS0_

.visible .entry _Z6kerneliiiidddPiS_PdS0_(
	.param .u32 _Z6kerneliiiidddPiS_PdS0__param_0,
	.param .u32 _Z6kerneliiiidddPiS_PdS0__param_1,
	.param .u32 _Z6kerneliiiidddPiS_PdS0__param_2,
	.param .u32 _Z6kerneliiiidddPiS_PdS0__param_3,
	.param .f64 _Z6kerneliiiidddPiS_PdS0__param_4,
	.param .f64 _Z6kerneliiiidddPiS_PdS0__param_5,
	.param .f64 _Z6kerneliiiidddPiS_PdS0__param_6,
	.param .u64 .ptr .align 1 _Z6kerneliiiidddPiS_PdS0__param_7,
	.param .u64 .ptr .align 1 _Z6kerneliiiidddPiS_PdS0__param_8,
	.param .u64 .ptr .align 1 _Z6kerneliiiidddPiS_PdS0__param_9,
	.param .u64 .ptr .align 1 _Z6kerneliiiidddPiS_PdS0__param_10
)
{
	.reg .pred 	%p<21>;
	.reg .b16 	%rs<2>;
	.reg .b32 	%r<88>;
	.reg .b64 	%rd<40>;
	.reg .b64 	%fd<167>;

	ld.param.u32 	%r13, [_Z6kerneliiiidddPiS_PdS0__param_0];
	ld.param.u32 	%r14, [_Z6kerneliiiidddPiS_PdS0__param_1];
	ld.param.u32 	%r15, [_Z6kerneliiiidddPiS_PdS0__param_2];
	ld.param.u32 	%r16, [_Z6kerneliiiidddPiS_PdS0__param_3];
	ld.param.f64 	%fd45, [_Z6kerneliiiidddPiS_PdS0__param_4];
	ld.param.f64 	%fd46, [_Z6kerneliiiidddPiS_PdS0__param_5];
	ld.param.f64 	%fd47, [_Z6kerneliiiidddPiS_PdS0__param_6];
	ld.param.u64 	%rd10, [_Z6kerneliiiidddPiS_PdS0__param_9];
	ld.param.u64 	%rd11, [_Z6kerneliiiidddPiS_PdS0__param_10];
	cvta.to.global.u64 	%rd1, %rd10;
	cvta.to.global.u64 	%rd2, %rd11;
	mov.u32 	%r17, %ctaid.x;
	shl.b32 	%r18, %r17, 5;
	mov.u32 	%r19, %tid.x;
	add.s32 	%r1, %r18, %r19;
	mov.u32 	%r20, %ctaid.y;
	shl.b32 	%r21, %r20, 5;
	mov.u32 	%r22, %tid.y;
	add.s32 	%r2, %r21, %r22;
	mov.u32 	%r3, %ctaid.z;
	cvt.u16.u32 	%rs1, %r3;
	setp.eq.s16 	%p1, %rs1, 1;
	@%p1 bra 	$L__BB0_3;
	setp.ne.s16 	%p2, %rs1, 0;
	mov.f64 	%fd158, 0d3FE69FBE76C8B439;
	@%p2 bra 	$L__BB0_4;
	cvt.rn.f64.s32 	%fd154, %r1;
	add.s32 	%r27, %r15, -1;
	cvt.rn.f64.s32 	%fd52, %r27;
	mul.f64 	%fd53, %fd52, 0d3FE69FBE76C8B439;
	add.f64 	%fd54, %fd53, %fd154;
	add.s32 	%r28, %r16, -1;
	cvt.rn.f64.s32 	%fd55, %r28;
	fma.rn.f64 	%fd155, %fd55, 0d3FE69FBE76C8B439, %fd54;
	cvt.rn.f64.u32 	%fd56, %r2;
	sub.f64 	%fd156, %fd56, %fd53;
	fma.rn.f64 	%fd157, %fd55, 0d3FE69FBE76C8B439, %fd56;
	mov.f64 	%fd159, 0dBFE69FBE76C8B439;
	bra.uni 	$L__BB0_5;
$L__BB0_3:
	cvt.rn.f64.s32 	%fd154, %r1;
	add.s32 	%r23, %r1, %r15;
	add.s32 	%r24, %r23, -1;
	cvt.rn.f64.s32 	%fd155, %r24;
	cvt.rn.f64.u32 	%fd156, %r2;
	add.s32 	%r25, %r2, %r16;
	add.s32 	%r26, %r25, -1;
	cvt.rn.f64.s32 	%fd157, %r26;
	mov.f64 	%fd159, 0d0000000000000000;
	mov.f64 	%fd158, 0d3FF0000000000000;
	bra.uni 	$L__BB0_5;
$L__BB0_4:
	cvt.rn.f64.s32 	%fd58, %r1;
	add.s32 	%r29, %r16, -1;
	cvt.rn.f64.s32 	%fd59, %r29;
	mul.f64 	%fd60, %fd59, 0d3FE69FBE76C8B439;
	sub.f64 	%fd154, %fd58, %fd60;
	add.s32 	%r30, %r15, -1;
	cvt.rn.f64.s32 	%fd61, %r30;
	fma.rn.f64 	%fd155, %fd61, 0d3FE69FBE76C8B439, %fd58;
	cvt.rn.f64.u32 	%fd156, %r2;
	fma.rn.f64 	%fd62, %fd61, 0d3FE69FBE76C8B439, %fd156;
	add.f64 	%fd157, %fd62, %fd60;
	mov.f64 	%fd159, 0d3FE69FBE76C8B439;
$L__BB0_5:
	cvt.rmi.f64.f64 	%fd63, %fd154;
	setp.lt.f64 	%p3, %fd63, 0d0000000000000000;
	@%p3 bra 	$L__BB0_8;
	cvt.rpi.f64.f64 	%fd64, %fd155;
	cvt.rn.f64.s32 	%fd65, %r13;
	setp.ge.f64 	%p4, %fd64, %fd65;
	cvt.rmi.f64.f64 	%fd66, %fd156;
	setp.lt.f64 	%p5, %fd66, 0d0000000000000000;
	or.pred  	%p6, %p4, %p5;
	@%p6 bra 	$L__BB0_8;
	cvt.rpi.f64.f64 	%fd68, %fd157;
	cvt.rn.f64.s32 	%fd69, %r14;
	setp.ltu.f64 	%p7, %fd68, %fd69;
	@%p7 bra 	$L__BB0_10;
$L__BB0_8:
	mad.lo.s32 	%r83, %r2, %r13, %r1;
	mad.lo.s32 	%r4, %r83, 3, %r3;
	mul.lo.s32 	%r84, %r13, %r14;
	mul.lo.s32 	%r85, %r84, 3;
	setp.ge.u32 	%p20, %r4, %r85;
	@%p20 bra 	$L__BB0_31;
	mul.wide.u32 	%rd35, %r4, 8;
	add.s64 	%rd36, %rd1, %rd35;
	mov.b64 	%rd37, 4746794007244308480;
	st.global.u64 	[%rd36], %rd37;
	bra.uni 	$L__BB0_31;
$L__BB0_10:
	cvt.rmi.f64.f64 	%fd19, %fd155;
	cvt.rzi.s32.f64 	%r5, %fd19;
	cvt.rmi.f64.f64 	%fd20, %fd157;
	cvt.rzi.s32.f64 	%r31, %fd20;
	or.b32  	%r32, %r5, %r31;
	setp.lt.s32 	%p8, %r32, 0;
	mov.f64 	%fd160, 0d0000000000000000;
	@%p8 bra 	$L__BB0_12;
	mad.lo.s32 	%r33, %r31, %r13, %r5;
	mul.wide.s32 	%rd12, %r33, 8;
	add.s64 	%rd13, %rd2, %rd12;
	ld.global.f64 	%fd160, [%rd13];
$L__BB0_12:
	cvt.rpi.f64.f64 	%fd23, %fd156;
	add.f64 	%fd72, %fd23, 0dBFF0000000000000;
	cvt.rzi.s32.f64 	%r34, %fd72;
	or.b32  	%r35, %r5, %r34;
	setp.lt.s32 	%p9, %r35, 0;
	mov.f64 	%fd161, 0d0000000000000000;
	@%p9 bra 	$L__BB0_14;
	mad.lo.s32 	%r36, %r34, %r13, %r5;
	mul.wide.s32 	%rd14, %r36, 8;
	add.s64 	%rd15, %rd2, %rd14;
	ld.global.f64 	%fd161, [%rd15];
$L__BB0_14:
	sub.f64 	%fd26, %fd160, %fd161;
	cvt.rpi.f64.f64 	%fd27, %fd154;
	add.f64 	%fd74, %fd27, 0dBFF0000000000000;
	cvt.rzi.s32.f64 	%r8, %fd74;
	or.b32  	%r37, %r8, %r31;
	setp.lt.s32 	%p10, %r37, 0;
	mov.f64 	%fd162, 0d0000000000000000;
	@%p10 bra 	$L__BB0_16;
	mad.lo.s32 	%r38, %r31, %r13, %r8;
	mul.wide.s32 	%rd16, %r38, 8;
	add.s64 	%rd17, %rd2, %rd16;
	ld.global.f64 	%fd162, [%rd17];
$L__BB0_16:
	or.b32  	%r39, %r8, %r34;
	sub.f64 	%fd30, %fd26, %fd162;
	setp.lt.s32 	%p11, %r39, 0;
	mov.f64 	%fd163, 0d0000000000000000;
	@%p11 bra 	$L__BB0_18;
	mad.lo.s32 	%r40, %r34, %r13, %r8;
	mul.wide.s32 	%rd18, %r40, 8;
	add.s64 	%rd19, %rd2, %rd18;
	ld.global.f64 	%fd163, [%rd19];
$L__BB0_18:
	add.f64 	%fd76, %fd30, %fd163;
	sub.f64 	%fd77, %fd19, %fd27;
	add.f64 	%fd78, %fd77, 0d3FF0000000000000;
	sub.f64 	%fd79, %fd20, %fd23;
	add.f64 	%fd80, %fd79, 0d3FF0000000000000;
	mul.f64 	%fd81, %fd78, %fd80;
	div.rn.f64 	%fd82, %fd76, %fd81;
	sub.f64 	%fd83, %fd82, %fd47;
	abs.f64 	%fd84, %fd83;
	setp.gt.f64 	%p12, %fd84, %fd46;
	mov.f64 	%fd165, 0d0000000000000000;
	@%p12 bra 	$L__BB0_29;
	setp.lt.s32 	%p13, %r16, 1;
	@%p13 bra 	$L__BB0_28;
	setp.lt.s32 	%p14, %r15, 1;
	mul.f64 	%fd87, %fd45, %fd45;
	mul.lo.s32 	%r41, %r15, %r16;
	mul.lo.s32 	%r42, %r41, 3;
	cvt.rn.f64.s32 	%fd88, %r42;
	mul.f64 	%fd33, %fd87, %fd88;
	@%p14 bra 	$L__BB0_28;
	mov.f64 	%fd165, 0d0000000000000000;
	mov.b32 	%r86, 0;
	mul.lo.s32 	%r49, %r13, 3;
$L__BB0_22:
	cvt.rn.f64.u32 	%fd90, %r86;
	mul.f64 	%fd35, %fd158, %fd90;
	mov.b32 	%r87, 0;
$L__BB0_23:
	ld.param.u64 	%rd39, [_Z6kerneliiiidddPiS_PdS0__param_8];
	ld.param.u64 	%rd38, [_Z6kerneliiiidddPiS_PdS0__param_7];
	cvt.rn.f64.u32 	%fd91, %r87;
	cvt.rn.f64.s32 	%fd92, %r1;
	fma.rn.f64 	%fd93, %fd158, %fd91, %fd92;
	cvt.rn.f64.u32 	%fd94, %r86;
	mul.f64 	%fd95, %fd159, %fd94;
	sub.f64 	%fd96, %fd93, %fd95;
	cvt.rn.f64.u32 	%fd97, %r2;
	fma.rn.f64 	%fd98, %fd159, %fd91, %fd97;
	add.f64 	%fd99, %fd35, %fd98;
	cvt.rmi.f64.f64 	%fd100, %fd96;
	cvt.rzi.s32.f64 	%r45, %fd100;
	cvt.rmi.f64.f64 	%fd101, %fd99;
	cvt.rzi.s32.f64 	%r46, %fd101;
	cvt.rpi.f64.f64 	%fd102, %fd99;
	cvt.rzi.s32.f64 	%r47, %fd102;
	cvt.rpi.f64.f64 	%fd103, %fd96;
	cvt.rzi.s32.f64 	%r48, %fd103;
	cvt.rn.f64.s32 	%fd104, %r45;
	sub.f64 	%fd37, %fd96, %fd104;
	cvt.rn.f64.s32 	%fd105, %r46;
	sub.f64 	%fd38, %fd99, %fd105;
	mul.lo.s32 	%r50, %r49, %r46;
	mul.lo.s32 	%r51, %r45, 3;
	add.s32 	%r52, %r50, %r51;
	mul.lo.s32 	%r53, %r49, %r47;
	add.s32 	%r54, %r53, %r51;
	mul.lo.s32 	%r55, %r48, 3;
	add.s32 	%r56, %r50, %r55;
	add.s32 	%r57, %r53, %r55;
	mad.lo.s32 	%r58, %r86, %r15, %r87;
	mul.lo.s32 	%r59, %r58, 3;
	mov.f64 	%fd106, 0d3FF0000000000000;
	sub.f64 	%fd39, %fd106, %fd37;
	sub.f64 	%fd40, %fd106, %fd38;
	cvta.to.global.u64 	%rd20, %rd38;
	mul.wide.s32 	%rd21, %r52, 4;
	add.s64 	%rd3, %rd20, %rd21;
	ld.global.u32 	%r60, [%rd3];
	mul.wide.s32 	%rd22, %r54, 4;
	add.s64 	%rd4, %rd20, %rd22;
	ld.global.u32 	%r61, [%rd4];
	mul.wide.s32 	%rd23, %r56, 4;
	add.s64 	%rd5, %rd20, %rd23;
	ld.global.u32 	%r62, [%rd5];
	mul.wide.s32 	%rd24, %r57, 4;
	add.s64 	%rd6, %rd20, %rd24;
	ld.global.u32 	%r63, [%rd6];
	cvta.to.global.u64 	%rd25, %rd39;
	mul.wide.s32 	%rd26, %r59, 4;
	add.s64 	%rd7, %rd25, %rd26;
	ld.global.u32 	%r64, [%rd7];
	cvt.rn.f64.s32 	%fd107, %r60;
	mul.f64 	%fd108, %fd39, %fd107;
	cvt.rn.f64.s32 	%fd109, %r62;
	mul.f64 	%fd110, %fd37, %fd109;
	mul.f64 	%fd111, %fd40, %fd110;
	fma.rn.f64 	%fd112, %fd40, %fd108, %fd111;
	cvt.rn.f64.s32 	%fd113, %r61;
	mul.f64 	%fd114, %fd39, %fd113;
	fma.rn.f64 	%fd115, %fd38, %fd114, %fd112;
	cvt.rn.f64.s32 	%fd116, %r63;
	mul.f64 	%fd117, %fd37, %fd116;
	fma.rn.f64 	%fd118, %fd38, %fd117, %fd115;
	cvt.rn.f64.s32 	%fd119, %r64;
	sub.f64 	%fd120, %fd118, %fd119;
	fma.rn.f64 	%fd41, %fd120, %fd120, %fd165;
	setp.gt.f64 	%p15, %fd41, %fd33;
	@%p15 bra 	$L__BB0_30;
	ld.global.u32 	%r65, [%rd3+4];
	ld.global.u32 	%r66, [%rd4+4];
	ld.global.u32 	%r67, [%rd5+4];
	ld.global.u32 	%r68, [%rd6+4];
	ld.global.u32 	%r69, [%rd7+4];
	cvt.rn.f64.s32 	%fd121, %r65;
	mul.f64 	%fd122, %fd39, %fd121;
	cvt.rn.f64.s32 	%fd123, %r67;
	mul.f64 	%fd124, %fd37, %fd123;
	mul.f64 	%fd125, %fd40, %fd124;
	fma.rn.f64 	%fd126, %fd40, %fd122, %fd125;
	cvt.rn.f64.s32 	%fd127, %r66;
	mul.f64 	%fd128, %fd39, %fd127;
	fma.rn.f64 	%fd129, %fd38, %fd128, %fd126;
	cvt.rn.f64.s32 	%fd130, %r68;
	mul.f64 	%fd131, %fd37, %fd130;
	fma.rn.f64 	%fd132, %fd38, %fd131, %fd129;
	cvt.rn.f64.s32 	%fd133, %r69;
	sub.f64 	%fd134, %fd132, %fd133;
	fma.rn.f64 	%fd42, %fd134, %fd134, %fd41;
	setp.gt.f64 	%p16, %fd42, %fd33;
	@%p16 bra 	$L__BB0_30;
	ld.global.u32 	%r70, [%rd3+8];
	ld.global.u32 	%r71, [%rd4+8];
	ld.global.u32 	%r72, [%rd5+8];
	ld.global.u32 	%r73, [%rd6+8];
	ld.global.u32 	%r74, [%rd7+8];
	cvt.rn.f64.s32 	%fd135, %r70;
	mul.f64 	%fd136, %fd39, %fd135;
	cvt.rn.f64.s32 	%fd137, %r72;
	mul.f64 	%fd138, %fd37, %fd137;
	mul.f64 	%fd139, %fd40, %fd138;
	fma.rn.f64 	%fd140, %fd40, %fd136, %fd139;
	cvt.rn.f64.s32 	%fd141, %r71;
	mul.f64 	%fd142, %fd39, %fd141;
	fma.rn.f64 	%fd143, %fd38, %fd142, %fd140;
	cvt.rn.f64.s32 	%fd144, %r73;
	mul.f64 	%fd145, %fd37, %fd144;
	fma.rn.f64 	%fd146, %fd38, %fd145, %fd143;
	cvt.rn.f64.s32 	%fd147, %r74;
	sub.f64 	%fd148, %fd146, %fd147;
	fma.rn.f64 	%fd165, %fd148, %fd148, %fd42;
	setp.gt.f64 	%p17, %fd165, %fd33;
	@%p17 bra 	$L__BB0_30;
	add.s32 	%r87, %r87, 1;
	setp.ne.s32 	%p18, %r87, %r15;
	@%p18 bra 	$L__BB0_23;
	add.s32 	%r86, %r86, 1;
	setp.eq.s32 	%p19, %r86, %r16;
	@%p19 bra 	$L__BB0_28;
	bra.uni 	$L__BB0_22;
$L__BB0_28:
	mul.lo.s32 	%r75, %r15, %r16;
	mul.lo.s32 	%r76, %r75, 3;
	cvt.rn.f64.s32 	%fd149, %r76;
	div.rn.f64 	%fd150, %fd165, %fd149;
	sqrt.rn.f64 	%fd151, %fd150;
	mad.lo.s32 	%r77, %r2, %r13, %r1;
	mad.lo.s32 	%r78, %r77, 3, %r3;
	mul.wide.u32 	%rd27, %r78, 8;
	add.s64 	%rd28, %rd1, %rd27;
	st.global.f64 	[%rd28], %fd151;
	bra.uni 	$L__BB0_31;
$L__BB0_29:
	mad.lo.s32 	%r81, %r2, %r13, %r1;
	mad.lo.s32 	%r82, %r81, 3, %r3;
	mul.wide.u32 	%rd32, %r82, 8;
	add.s64 	%rd33, %rd1, %rd32;
	mov.b64 	%rd34, 4746794007244308480;
	st.global.u64 	[%rd33], %rd34;
	bra.uni 	$L__BB0_31;
$L__BB0_30:
	mad.lo.s32 	%r79, %r2, %r13, %r1;
	mad.lo.s32 	%r80, %r79, 3, %r3;
	mul.wide.u32 	%rd29, %r80, 8;
	add.s64 	%rd30, %rd1, %rd29;
	mov.b64 	%rd31, 4746794007244308480;
	st.global.u64 	[%rd30], %rd31;
$L__BB0_31:
	ret;

}


// ===== COMPILED SASS (sm_100) =====

	.target	sm_100

	.elftype	@"ET_EXEC"


//--------------------- .note.nv.tkinfo           --------------------------
	.section	.note.nv.tkinfo,"",@"SHT_NOTE"
	.sectionflags	@"SHF_NOTE_NV_TKINFO"
	.tkinfo
        /*0018*/ 	.word	0x00000002
        /*0030*/ 	.string	""
        /*0030*/ 	.string	"ptxas"
        /*0030*/ 	.string	"Cuda compilation tools, release 13.0, V13.0.88"
        /*0030*/ 	.string	"Build cuda_13.0.r13.0/compiler.36424714_0"
        /*0030*/ 	.string	"-arch sm_100 -m 64 "



//--------------------- .note.nv.cuinfo           --------------------------
	.section	.note.nv.cuinfo,"",@"SHT_NOTE"
	.sectionflags	@"SHF_NOTE_NV_CUINFO"
        /*0018*/ 	.short	0x0002
        /*001a*/ 	.short	0x0064
        /*001c*/ 	.short	0x0082
	.zero		2


//--------------------- .nv.info                  --------------------------
	.section	.nv.info,"",@"SHT_CUDA_INFO"
	.align	4


	//----- nvinfo : EIATTR_REGCOUNT
	.align		4
        /*0000*/ 	.byte	0x04, 0x2f
        /*0002*/ 	.short	(.L_1 - .L_0)
	.align		4
.L_0:
        /*0004*/ 	.word	index@(_Z6kerneliiiidddPiS_PdS0_)
        /*0008*/ 	.word	0x00000028


	//----- nvinfo : EIATTR_FRAME_SIZE
	.align		4
.L_1:
        /*000c*/ 	.byte	0x04, 0x11
        /*000e*/ 	.short	(.L_3 - .L_2)
	.align		4
.L_2:
        /*0010*/ 	.word	index@($__internal_1_$__cuda_sm20_dsqrt_rn_f64_mediumpath_v1)
        /*0014*/ 	.word	0x00000000


	//----- nvinfo : EIATTR_FRAME_SIZE
	.align		4
.L_3:
        /*0018*/ 	.byte	0x04, 0x11
        /*001a*/ 	.short	(.L_5 - .L_4)
	.align		4
.L_4:
        /*001c*/ 	.word	index@($__internal_0_$__cuda_sm20_div_rn_f64_full)
        /*0020*/ 	.word	0x00000000


	//----- nvinfo : EIATTR_FRAME_SIZE
	.align		4
.L_5:
        /*0024*/ 	.byte	0x04, 0x11
        /*0026*/ 	.short	(.L_7 - .L_6)
	.align		4
.L_6:
        /*0028*/ 	.word	index@(_Z6kerneliiiidddPiS_PdS0_)
        /*002c*/ 	.word	0x00000000


	//----- nvinfo : EIATTR_MIN_STACK_SIZE
	.align		4
.L_7:
        /*0030*/ 	.byte	0x04, 0x12
        /*0032*/ 	.short	(.L_9 - .L_8)
	.align		4
.L_8:
        /*0034*/ 	.word	index@(_Z6kerneliiiidddPiS_PdS0_)
        /*0038*/ 	.word	0x00000000
.L_9:


//--------------------- .nv.compat                --------------------------
	.section	.nv.compat,"",@"SHT_CUDA_COMPAT_INFO"
	.align	4
        /*0000*/ 	.byte	0x02, 0x09, 0x00, 0x00, 0x02, 0x02, 0x01, 0x00, 0x02, 0x05, 0x05, 0x00, 0x03, 0x07, 0x01, 0x01
        /*0010*/ 	.byte	0x02, 0x03, 0x00, 0x00, 0x02, 0x06, 0x01, 0x00, 0x04, 0x0b, 0x08, 0x00, 0x01, 0x00, 0x00, 0x00
        /*0020*/ 	.byte	0x00, 0x00, 0x00, 0x00


//--------------------- .nv.info._Z6kerneliiiidddPiS_PdS0_ --------------------------
	.section	.nv.info._Z6kerneliiiidddPiS_PdS0_,"",@"SHT_CUDA_INFO"
	.sectionflags	@""
	.align	4


	//----- nvinfo : EIATTR_CUDA_API_VERSION
	.align		4
        /*0000*/ 	.byte	0x04, 0x37
        /*0002*/ 	.short	(.L_11 - .L_10)
.L_10:
        /*0004*/ 	.word	0x00000082


	//----- nvinfo : EIATTR_KPARAM_INFO
	.align		4
.L_11:
        /*0008*/ 	.byte	0x04, 0x17
        /*000a*/ 	.short	(.L_13 - .L_12)
.L_12:
        /*000c*/ 	.word	0x00000000
        /*0010*/ 	.short	0x000a
        /*0012*/ 	.short	0x0040
        /*0014*/ 	.byte	0x00, 0xf5, 0x21, 0x00


	//----- nvinfo : EIATTR_KPARAM_INFO
	.align		4
.L_13:
        /*0018*/ 	.byte	0x04, 0x17
        /*001a*/ 	.short	(.L_15 - .L_14)
.L_14:
        /*001c*/ 	.word	0x00000000
        /*0020*/ 	.short	0x0009
        /*0022*/ 	.short	0x0038
        /*0024*/ 	.byte	0x00, 0xf5, 0x21, 0x00


	//----- nvinfo : EIATTR_KPARAM_INFO
	.align		4
.L_15:
        /*0028*/ 	.byte	0x04, 0x17
        /*002a*/ 	.short	(.L_17 - .L_16)
.L_16:
        /*002c*/ 	.word	0x00000000
        /*0030*/ 	.short	0x0008
        /*0032*/ 	.short	0x0030
        /*0034*/ 	.byte	0x00, 0xf5, 0x21, 0x00


	//----- nvinfo : EIATTR_KPARAM_INFO
	.align		4
.L_17:
        /*0038*/ 	.byte	0x04, 0x17
        /*003a*/ 	.short	(.L_19 - .L_18)
.L_18:
        /*003c*/ 	.word	0x00000000
        /*0040*/ 	.short	0x0007
        /*0042*/ 	.short	0x0028
        /*0044*/ 	.byte	0x00, 0xf5, 0x21, 0x00


	//----- nvinfo : EIATTR_KPARAM_INFO
	.align		4
.L_19:
        /*0048*/ 	.byte	0x04, 0x17
        /*004a*/ 	.short	(.L_21 - .L_20)
.L_20:
        /*004c*/ 	.word	0x00000000
        /*0050*/ 	.short	0x0006
        /*0052*/ 	.short	0x0020
        /*0054*/ 	.byte	0x00, 0xf0, 0x21, 0x00


	//----- nvinfo : EIATTR_KPARAM_INFO
	.align		4
.L_21:
        /*0058*/ 	.byte	0x04, 0x17
        /*005a*/ 	.short	(.L_23 - .L_22)
.L_22:
        /*005c*/ 	.word	0x00000000
        /*0060*/ 	.short	0x0005
        /*0062*/ 	.short	0x0018
        /*0064*/ 	.byte	0x00, 0xf0, 0x21, 0x00


	//----- nvinfo : EIATTR_KPARAM_INFO
	.align		4
.L_23:
        /*0068*/ 	.byte	0x04, 0x17
        /*006a*/ 	.short	(.L_25 - .L_24)
.L_24:
        /*006c*/ 	.word	0x00000000
        /*0070*/ 	.short	0x0004
        /*0072*/ 	.short	0x0010
        /*0074*/ 	.byte	0x00, 0xf0, 0x21, 0x00


	//----- nvinfo : EIATTR_KPARAM_INFO
	.align		4
.L_25:
        /*0078*/ 	.byte	0x04, 0x17
        /*007a*/ 	.short	(.L_27 - .L_26)
.L_26:
        /*007c*/ 	.word	0x00000000
        /*0080*/ 	.short	0x0003
        /*0082*/ 	.short	0x000c
        /*0084*/ 	.byte	0x00, 0xf0, 0x11, 0x00


	//----- nvinfo : EIATTR_KPARAM_INFO
	.align		4
.L_27:
        /*0088*/ 	.byte	0x04, 0x17
        /*008a*/ 	.short	(.L_29 - .L_28)
.L_28:
        /*008c*/ 	.word	0x00000000
        /*0090*/ 	.short	0x0002
        /*0092*/ 	.short	0x0008
        /*0094*/ 	.byte	0x00, 0xf0, 0x11, 0x00


	//----- nvinfo : EIATTR_KPARAM_INFO
	.align		4
.L_29:
        /*0098*/ 	.byte	0x04, 0x17
        /*009a*/ 	.short	(.L_31 - .L_30)
.L_30:
        /*009c*/ 	.word	0x00000000
        /*00a0*/ 	.short	0x0001
        /*00a2*/ 	.short	0x0004
        /*00a4*/ 	.byte	0x00, 0xf0, 0x11, 0x00


	//----- nvinfo : EIATTR_KPARAM_INFO
	.align		4
.L_31:
        /*00a8*/ 	.byte	0x04, 0x17
        /*00aa*/ 	.short	(.L_33 - .L_32)
.L_32:
        /*00ac*/ 	.word	0x00000000
        /*00b0*/ 	.short	0x0000
        /*00b2*/ 	.short	0x0000
        /*00b4*/ 	.byte	0x00, 0xf0, 0x11, 0x00


	//----- nvinfo : EIATTR_SPARSE_MMA_MASK
	.align		4
.L_33:
        /*00b8*/ 	.byte	0x03, 0x50
        /*00ba*/ 	.short	0x0000


	//----- nvinfo : EIATTR_MAXREG_COUNT
	.align		4
        /*00bc*/ 	.byte	0x03, 0x1b
        /*00be*/ 	.short	0x00ff


	//----- nvinfo : EIATTR_MERCURY_ISA_VERSION
	.align		4
        /*00c0*/ 	.byte	0x03, 0x5f
        /*00c2*/ 	.short	0x0101


	//----- nvinfo : EIATTR_VRC_CTA_INIT_COUNT
	.align		4
        /*00c4*/ 	.byte	0x02, 0x4a
	.zero		1
	.zero		1


	//----- nvinfo : EIATTR_EXIT_INSTR_OFFSETS
	.align		4
        /*00c8*/ 	.byte	0x04, 0x1c
        /*00ca*/ 	.short	(.L_35 - .L_34)


	//   ....[0]....
.L_34:
        /*00cc*/ 	.word	0x000004c0


	//   ....[1]....
        /*00d0*/ 	.word	0x00000520


	//   ....[2]....
        /*00d4*/ 	.word	0x00001540


	//   ....[3]....
        /*00d8*/ 	.word	0x000015d0


	//   ....[4]....
        /*00dc*/ 	.word	0x00001660


	//----- nvinfo : EIATTR_CRS_STACK_SIZE
	.align		4
.L_35:
        /*00e0*/ 	.byte	0x04, 0x1e
        /*00e2*/ 	.short	(.L_37 - .L_36)
.L_36:
        /*00e4*/ 	.word	0x00000000


	//----- nvinfo : EIATTR_CBANK_PARAM_SIZE
	.align		4
.L_37:
        /*00e8*/ 	.byte	0x03, 0x19
        /*00ea*/ 	.short	0x0048


	//----- nvinfo : EIATTR_PARAM_CBANK
	.align		4
        /*00ec*/ 	.byte	0x04, 0x0a
        /*00ee*/ 	.short	(.L_39 - .L_38)
	.align		4
.L_38:
        /*00f0*/ 	.word	index@(.nv.constant0._Z6kerneliiiidddPiS_PdS0_)
        /*00f4*/ 	.short	0x0380
        /*00f6*/ 	.short	0x0048


	//----- nvinfo : EIATTR_SW_WAR
	.align		4
.L_39:
        /*00f8*/ 	.byte	0x04, 0x36
        /*00fa*/ 	.short	(.L_41 - .L_40)
.L_40:
        /*00fc*/ 	.word	0x00000008
.L_41:


//--------------------- .nv.callgraph             --------------------------
	.section	.nv.callgraph,"",@"SHT_CUDA_CALLGRAPH"
	.align	4
	.sectionentsize	8
	.align		4
        /*0000*/ 	.word	0x00000000
	.align		4
        /*0004*/ 	.word	0xffffffff
	.align		4
        /*0008*/ 	.word	0x00000000
	.align		4
        /*000c*/ 	.word	0xfffffffe
	.align		4
        /*0010*/ 	.word	0x00000000
	.align		4
        /*0014*/ 	.word	0xfffffffd
	.align		4
        /*0018*/ 	.word	0x00000000
	.align		4
        /*001c*/ 	.word	0xfffffffc


//--------------------- .text._Z6kerneliiiidddPiS_PdS0_ --------------------------
	.section	.text._Z6kerneliiiidddPiS_PdS0_,"ax",@progbits
	.align	128
        .global         _Z6kerneliiiidddPiS_PdS0_
        .type           _Z6kerneliiiidddPiS_PdS0_,@function
        .size           _Z6kerneliiiidddPiS_PdS0_,(.L_x_30 - _Z6kerneliiiidddPiS_PdS0_)
        .other          _Z6kerneliiiidddPiS_PdS0_,@"STO_CUDA_ENTRY STV_DEFAULT"
_Z6kerneliiiidddPiS_PdS0_:
.text._Z6kerneliiiidddPiS_PdS0_:
[----:B------:R-:W-:Y:S01]  /*0000*/  LDC R1, c[0x0][0x37c] ;  /* 0x0000df00ff017b82 */ /* 0x000fe20000000800 */
[----:B------:R-:W0:Y:S01]  /*0010*/  S2R R0, SR_CTAID.Z ;  /* 0x0000000000007919 */ /* 0x000e220000002700 */
[----:B------:R-:W1:Y:S01]  /*0020*/  S2R R3, SR_CTAID.X ;  /* 0x0000000000037919 */ /* 0x000e620000002500 */
[----:B------:R-:W1:Y:S01]  /*0030*/  S2R R2, SR_TID.X ;  /* 0x0000000000027919 */ /* 0x000e620000002100 */
[----:B------:R-:W2:Y:S01]  /*0040*/  S2R R5, SR_CTAID.Y ;  /* 0x0000000000057919 */ /* 0x000ea20000002600 */
[----:B------:R-:W2:Y:S01]  /*0050*/  S2R R6, SR_TID.Y ;  /* 0x0000000000067919 */ /* 0x000ea20000002200 */
[----:B0-----:R-:W-:-:S04]  /*0060*/  PRMT R4, R0, 0x9910, RZ ;  /* 0x0000991000047816 */ /* 0x001fc800000000ff */
[----:B------:R-:W-:Y:S01]  /*0070*/  ISETP.NE.AND P0, PT, R4, 0x1, PT ;  /* 0x000000010400780c */ /* 0x000fe20003f05270 */
[----:B-1----:R-:W-:Y:S02]  /*0080*/  IMAD R3, R3, 0x20, R2 ;  /* 0x0000002003037824 */ /* 0x002fe400078e0202 */
[----:B--2---:R-:W-:-:S10]  /*0090*/  IMAD R2, R5, 0x20, R6 ;  /* 0x0000002005027824 */ /* 0x004fd400078e0206 */
[----:B------:R-:W-:Y:S05]  /*00a0*/  @!P0 BRA `(.L_x_0) ;  /* 0x0000000000808947 */ /* 0x000fea0003800000 */
[----:B------:R-:W0:Y:S01]  /*00b0*/  LDCU.64 UR4, c[0x0][0x388] ;  /* 0x00007100ff0477ac */ /* 0x000e220008000a00 */
[----:B------:R-:W-:Y:S01]  /*00c0*/  ISETP.NE.AND P0, PT, R4, RZ, PT ;  /* 0x000000ff0400720c */ /* 0x000fe20003f05270 */
[----:B------:R-:W-:Y:S01]  /*00d0*/  UMOV UR6, 0x76c8b439 ;  /* 0x76c8b43900067882 */ /* 0x000fe20000000000 */
[----:B------:R-:W-:Y:S01]  /*00e0*/  UMOV UR7, 0x3fe69fbe ;  /* 0x3fe69fbe00077882 */ /* 0x000fe20000000000 */
[----:B------:R-:W-:Y:S01]  /*00f0*/  UMOV UR8, 0x76c8b439 ;  /* 0x76c8b43900087882 */ /* 0x000fe20000000000 */
[----:B------:R-:W-:Y:S01]  /*0100*/  UMOV UR9, 0x3fe69fbe ;  /* 0x3fe69fbe00097882 */ /* 0x000fe20000000000 */
[----:B0-----:R-:W-:Y:S02]  /*0110*/  UIADD3 UR5, UPT, UPT, UR5, -0x1, URZ ;  /* 0xffffffff05057890 */ /* 0x001fe4000fffe0ff */
[----:B------:R-:W-:-:S06]  /*0120*/  UIADD3 UR4, UPT, UPT, UR4, -0x1, URZ ;  /* 0xffffffff04047890 */ /* 0x000fcc000fffe0ff */
[----:B------:R-:W-:Y:S06]  /*0130*/  @P0 BRA `(.L_x_1) ;  /* 0x0000000000300947 */ /* 0x000fec0003800000 */
[----:B------:R-:W-:Y:S08]  /*0140*/  I2F.F64 R16, R3 ;  /* 0x0000000300107312 */ /* 0x000ff00000201c00 */
[----:B------:R-:W0:Y:S01]  /*0150*/  I2F.F64 R8, UR4 ;  /* 0x0000000400087d12 */ /* 0x000e220008201c00 */
[----:B------:R-:W-:-:S07]  /*0160*/  UMOV UR4, 0x76c8b439 ;  /* 0x76c8b43900047882 */ /* 0x000fce0000000000 */
[----:B------:R-:W1:Y:S08]  /*0170*/  I2F.F64.U32 R6, R2 ;  /* 0x0000000200067312 */ /* 0x000e700000201800 */
[----:B------:R-:W2:Y:S01]  /*0180*/  I2F.F64 R10, UR5 ;  /* 0x00000005000a7d12 */ /* 0x000ea20008201c00 */
[----:B------:R-:W-:Y:S02]  /*0190*/  UMOV UR5, 0x3fe69fbe ;  /* 0x3fe69fbe00057882 */ /* 0x000fe40000000000 */
[----:B0-----:R-:W-:-:S02]  /*01a0*/  DFMA R4, R8, UR4, R16 ;  /* 0x0000000408047c2b */ /* 0x001fc40008000010 */
[--C-:B-1----:R-:W-:Y:S02]  /*01b0*/  DFMA R8, R8, -UR6, R6.reuse ;  /* 0x8000000608087c2b */ /* 0x102fe40008000006 */
[----:B--2---:R-:W-:-:S04]  /*01c0*/  DFMA R6, R10, UR4, R6 ;  /* 0x000000040a067c2b */ /* 0x004fc80008000006 */
[----:B------:R-:W-:Y:S01]  /*01d0*/  DFMA R4, R10, UR4, R4 ;  /* 0x000000040a047c2b */ /* 0x000fe20008000004 */
[----:B------:R-:W-:Y:S01]  /*01e0*/  UMOV UR5, 0xbfe69fbe ;  /* 0xbfe69fbe00057882 */ /* 0x000fe20000000000 */
[----:B------:R-:W-:Y:S09]  /*01f0*/  BRA `(.L_x_2) ;  /* 0x0000000000587947 */ /* 0x000ff20003800000 */
.L_x_1:
[----:B------:R-:W-:Y:S01]  /*0200*/  I2F.F64 R4, UR4 ;  /* 0x0000000400047d12 */ /* 0x000fe20008201c00 */
[----:B------:R-:W-:-:S07]  /*0210*/  UMOV UR4, 0x76c8b439 ;  /* 0x76c8b43900047882 */ /* 0x000fce0000000000 */
[----:B------:R-:W0:Y:S08]  /*0220*/  I2F.F64.U32 R8, R2 ;  /* 0x0000000200087312 */ /* 0x000e300000201800 */
[----:B------:R-:W1:Y:S08]  /*0230*/  I2F.F64 R16, R3 ;  /* 0x0000000300107312 */ /* 0x000e700000201c00 */
[----:B------:R-:W2:Y:S01]  /*0240*/  I2F.F64 R10, UR5 ;  /* 0x00000005000a7d12 */ /* 0x000ea20008201c00 */
[----:B------:R-:W-:-:S02]  /*0250*/  UMOV UR5, 0x3fe69fbe ;  /* 0x3fe69fbe00057882 */ /* 0x000fc40000000000 */
[C---:B0-----:R-:W-:Y:S02]  /*0260*/  DFMA R6, R4.reuse, UR4, R8 ;  /* 0x0000000404067c2b */ /* 0x041fe40008000008 */
[--C-:B-1----:R-:W-:Y:S02]  /*0270*/  DFMA R4, R4, UR4, R16.reuse ;  /* 0x0000000404047c2b */ /* 0x102fe40008000010 */
[----:B--2---:R-:W-:-:S04]  /*0280*/  DFMA R16, R10, -UR6, R16 ;  /* 0x800000060a107c2b */ /* 0x004fc80008000010 */
[----:B------:R-:W-:Y:S01]  /*0290*/  DFMA R6, R10, UR4, R6 ;  /* 0x000000040a067c2b */ /* 0x000fe20008000006 */
[----:B------:R-:W-:Y:S10]  /*02a0*/  BRA `(.L_x_2) ;  /* 0x00000000002c7947 */ /* 0x000ff40003800000 */
.L_x_0:
[----:B------:R-:W0:Y:S01]  /*02b0*/  LDC.64 R6, c[0x0][0x388] ;  /* 0x0000e200ff067b82 */ /* 0x000e220000000a00 */
[----:B------:R1:W2:Y:S01]  /*02c0*/  I2F.F64 R16, R3 ;  /* 0x0000000300107312 */ /* 0x0002a20000201c00 */
[----:B------:R-:W-:Y:S01]  /*02d0*/  UMOV UR4, URZ ;  /* 0x000000ff00047c82 */ /* 0x000fe20008000000 */
[----:B------:R-:W-:Y:S01]  /*02e0*/  UMOV UR5, URZ ;  /* 0x000000ff00057c82 */ /* 0x000fe20008000000 */
[----:B------:R-:W-:Y:S01]  /*02f0*/  UMOV UR8, 0x0 ;  /* 0x0000000000087882 */ /* 0x000fe20000000000 */
[----:B------:R-:W-:-:S04]  /*0300*/  UMOV UR9, 0x3ff00000 ;  /* 0x3ff0000000097882 */ /* 0x000fc80000000000 */
[----:B------:R1:W3:Y:S01]  /*0310*/  I2F.F64.U32 R8, R2 ;  /* 0x0000000200087312 */ /* 0x0002e20000201800 */
[----:B0-----:R-:W-:Y:S02]  /*0320*/  IADD3 R4, PT, PT, R3, -0x1, R6 ;  /* 0xffffffff03047810 */ /* 0x001fe40007ffe006 */
[----:B------:R-:W-:-:S05]  /*0330*/  IADD3 R6, PT, PT, R2, -0x1, R7 ;  /* 0xffffffff02067810 */ /* 0x000fca0007ffe007 */
[----:B------:R-:W0:Y:S08]  /*0340*/  I2F.F64 R4, R4 ;  /* 0x0000000400047312 */ /* 0x000e300000201c00 */
[----:B-123--:R-:W4:Y:S02]  /*0350*/  I2F.F64 R6, R6 ;  /* 0x0000000600067312 */ /* 0x00ef240000201c00 */
.L_x_2:
[----:B------:R-:W1:Y:S01]  /*0360*/  FRND.F64.FLOOR R10, R16 ;  /* 0x00000010000a7313 */ /* 0x000e620000305800 */
[----:B------:R-:W2:Y:S01]  /*0370*/  LDCU.64 UR10, c[0x0][0x358] ;  /* 0x00006b00ff0a77ac */ /* 0x000ea20008000a00 */
[----:B------:R-:W-:Y:S01]  /*0380*/  BSSY.RECONVERGENT B0, `(.L_x_3) ;  /* 0x000000d000007945 */ /* 0x000fe20003800200 */
[----:B-1----:R-:W-:-:S14]  /*0390*/  DSETP.GEU.AND P0, PT, R10, RZ, PT ;  /* 0x000000ff0a00722a */ /* 0x002fdc0003f0e000 */
[----:B--2---:R-:W-:Y:S05]  /*03a0*/  @!P0 BRA `(.L_x_4) ;  /* 0x0000000000288947 */ /* 0x004fea0003800000 */
[----:B------:R-:W1:Y:S01]  /*03b0*/  LDC.64 R10, c[0x0][0x380] ;  /* 0x0000e000ff0a7b82 */ /* 0x000e620000000a00 */
[----:B------:R-:W2:Y:S08]  /*03c0*/  FRND.F64.FLOOR R18, R8 ;  /* 0x0000000800127313 */ /* 0x000eb00000305800 */
[----:B----4-:R-:W-:Y:S01]  /*03d0*/  FRND.F64.CEIL R20, R6 ;  /* 0x0000000600147313 */ /* 0x010fe20000309800 */
[----:B--2---:R-:W-:-:S07]  /*03e0*/  DSETP.GEU.AND P0, PT, R18, RZ, PT ;  /* 0x000000ff1200722a */ /* 0x004fce0003f0e000 */
[----:B0-----:R-:W-:Y:S08]  /*03f0*/  FRND.F64.CEIL R12, R4 ;  /* 0x00000004000c7313 */ /* 0x001ff00000309800 */
[----:B-1----:R-:W0:Y:S08]  /*0400*/  I2F.F64 R22, R11 ;  /* 0x0000000b00167312 */ /* 0x002e300000201c00 */
[----:B------:R-:W1:Y:S01]  /*0410*/  I2F.F64 R14, R10 ;  /* 0x0000000a000e7312 */ /* 0x000e620000201c00 */
[----:B0-----:R-:W-:-:S02]  /*0420*/  DSETP.LTU.AND P1, PT, R20, R22, PT ;  /* 0x000000161400722a */ /* 0x001fc40003f29000 */
[----:B-1----:R-:W-:-:S14]  /*0430*/  DSETP.GE.OR P0, PT, R12, R14, !P0 ;  /* 0x0000000e0c00722a */ /* 0x002fdc0004706400 */
[----:B------:R-:W-:Y:S05]  /*0440*/  @!P0 BRA P1, `(.L_x_5) ;  /* 0x0000000000388947 */ /* 0x000fea0000800000 */
.L_x_4:
[----:B------:R-:W-:Y:S05]  /*0450*/  BSYNC.RECONVERGENT B0 ;  /* 0x0000000000007941 */ /* 0x000fea0003800200 */
.L_x_3:
[----:B------:R-:W1:Y:S02]  /*0460*/  LDCU.64 UR12, c[0x0][0x380] ;  /* 0x00007000ff0c77ac */ /* 0x000e640008000a00 */
[----:B-1----:R-:W-:Y:S02]  /*0470*/  UIMAD UR6, UR12, UR13, URZ ;  /* 0x0000000d0c0672a4 */ /* 0x002fe4000f8e02ff */
[----:B------:R-:W-:Y:S02]  /*0480*/  IMAD R3, R2, UR12, R3 ;  /* 0x0000000c02037c24 */ /* 0x000fe4000f8e0203 */
[----:B------:R-:W-:Y:S02]  /*0490*/  UIMAD UR6, UR6, 0x3, URZ ;  /* 0x00000003060678a4 */ /* 0x000fe4000f8e02ff */
[----:B----4-:R-:W-:-:S05]  /*04a0*/  IMAD R7, R3, 0x3, R0 ;  /* 0x0000000303077824 */ /* 0x010fca00078e0200 */
[----:B------:R-:W-:-:S13]  /*04b0*/  ISETP.GE.U32.AND P0, PT, R7, UR6, PT ;  /* 0x0000000607007c0c */ /* 0x000fda000bf06070 */
[----:B------:R-:W-:Y:S05]  /*04c0*/  @P0 EXIT ;  /* 0x000000000000094d */ /* 0x000fea0003800000 */
[----:B------:R-:W1:Y:S01]  /*04d0*/  LDC.64 R2, c[0x0][0x3b8] ;  /* 0x0000ee00ff027b82 */ /* 0x000e620000000a00 */
[----:B0-----:R-:W-:Y:S01]  /*04e0*/  IMAD.MOV.U32 R4, RZ, RZ, -0x400000 ;  /* 0xffc00000ff047424 */ /* 0x001fe200078e00ff */
[----:B------:R-:W-:Y:S01]  /*04f0*/  MOV R5, 0x41dfffff ;  /* 0x41dfffff00057802 */ /* 0x000fe20000000f00 */
[----:B-1----:R-:W-:-:S05]  /*0500*/  IMAD.WIDE.U32 R2, R7, 0x8, R2 ;  /* 0x0000000807027825 */ /* 0x002fca00078e0002 */
[----:B------:R-:W-:Y:S01]  /*0510*/  STG.E.64 desc[UR10][R2.64], R4 ;  /* 0x0000000402007986 */ /* 0x000fe2000c101b0a */
[----:B------:R-:W-:Y:S05]  /*0520*/  EXIT ;  /* 0x000000000000794d */ /* 0x000fea0003800000 */
.L_x_5:
[----:B------:R-:W0:Y:S08]  /*0530*/  FRND.F64.CEIL R8, R8 ;  /* 0x0000000800087313 */ /* 0x000e300000309800 */
[----:B------:R-:W1:Y:S01]  /*0540*/  FRND.F64.CEIL R16, R16 ;  /* 0x0000001000107313 */ /* 0x000e620000309800 */
[----:B0-----:R-:W-:-:S07]  /*0550*/  DADD R12, R8, -1 ;  /* 0xbff00000080c7429 */ /* 0x001fce0000000000 */
[----:B------:R-:W-:Y:S01]  /*0560*/  F2I.F64.FLOOR R26, R4 ;  /* 0x00000004001a7311 */ /* 0x000fe20000305100 */
[----:B-1----:R-:W-:-:S07]  /*0570*/  DADD R14, R16, -1 ;  /* 0xbff00000100e7429 */ /* 0x002fce0000000000 */
[----:B------:R-:W0:Y:S08]  /*0580*/  F2I.F64.FLOOR R23, R6 ;  /* 0x0000000600177311 */ /* 0x000e300000305100 */
[----:B------:R-:W1:Y:S01]  /*0590*/  F2I.F64.TRUNC R11, R12 ;  /* 0x0000000c000b7311 */ /* 0x000e62000030d100 */
[----:B0-----:R-:W-:-:S07]  /*05a0*/  LOP3.LUT R18, R26, R23, RZ, 0xfc, !PT ;  /* 0x000000171a127212 */ /* 0x001fce00078efcff */
[----:B------:R-:W0:Y:S01]  /*05b0*/  F2I.F64.TRUNC R22, R14 ;  /* 0x0000000e00167311 */ /* 0x000e22000030d100 */
[----:B------:R-:W-:Y:S02]  /*05c0*/  ISETP.GE.AND P0, PT, R18, RZ, PT ;  /* 0x000000ff1200720c */ /* 0x000fe40003f06270 */
[----:B-1----:R-:W-:-:S04]  /*05d0*/  LOP3.LUT R19, R26, R11, RZ, 0xfc, !PT ;  /* 0x0000000b1a137212 */ /* 0x002fc800078efcff */
[----:B------:R-:W-:Y:S02]  /*05e0*/  ISETP.GE.AND P1, PT, R19, RZ, PT ;  /* 0x000000ff1300720c */ /* 0x000fe40003f26270 */
[----:B0-----:R-:W-:-:S05]  /*05f0*/  LOP3.LUT R18, R22, R23, RZ, 0xfc, !PT ;  /* 0x0000001716127212 */ /* 0x001fca00078efcff */
[----:B------:R-:W0:Y:S01]  /*0600*/  @P0 LDC.64 R24, c[0x0][0x3c0] ;  /* 0x0000f000ff180b82 */ /* 0x000e220000000a00 */
[----:B------:R-:W-:Y:S01]  /*0610*/  @P0 IMAD R15, R23, R10, R26 ;  /* 0x0000000a170f0224 */ /* 0x000fe200078e021a */
[----:B------:R-:W-:Y:S02]  /*0620*/  ISETP.GE.AND P2, PT, R18, RZ, PT ;  /* 0x000000ff1200720c */ /* 0x000fe40003f46270 */
[----:B------:R-:W-:-:S04]  /*0630*/  LOP3.LUT R18, R22, R11, RZ, 0xfc, !PT ;  /* 0x0000000b16127212 */ /* 0x000fc800078efcff */
[----:B------:R-:W1:Y:S01]  /*0640*/  @P1 LDC.64 R12, c[0x0][0x3c0] ;  /* 0x0000f000ff0c1b82 */ /* 0x000e620000000a00 */
[----:B------:R-:W-:Y:S01]  /*0650*/  ISETP.GE.AND P3, PT, R18, RZ, PT ;  /* 0x000000ff1200720c */ /* 0x000fe20003f66270 */
[----:B------:R-:W-:-:S06]  /*0660*/  @P1 IMAD R27, R11, R10, R26 ;  /* 0x0000000a0b1b1224 */ /* 0x000fcc00078e021a */
[----:B------:R-:W2:Y:S01]  /*0670*/  @P2 LDC.64 R20, c[0x0][0x3c0] ;  /* 0x0000f000ff142b82 */ /* 0x000ea20000000a00 */
[----:B------:R-:W-:-:S07]  /*0680*/  @P2 IMAD R29, R23, R10, R22 ;  /* 0x0000000a171d2224 */ /* 0x000fce00078e0216 */
[----:B------:R-:W3:Y:S01]  /*0690*/  @P3 LDC.64 R18, c[0x0][0x3c0] ;  /* 0x0000f000ff123b82 */ /* 0x000ee20000000a00 */
[----:B0-----:R-:W-:Y:S01]  /*06a0*/  @P0 IMAD.WIDE R24, R15, 0x8, R24 ;  /* 0x000000080f180825 */ /* 0x001fe200078e0218 */
[----:B------:R-:W-:-:S03]  /*06b0*/  CS2R R14, SRZ ;  /* 0x00000000000e7805 */ /* 0x000fc6000001ff00 */
[----:B-1----:R-:W-:Y:S01]  /*06c0*/  @P1 IMAD.WIDE R26, R27, 0x8, R12 ;  /* 0x000000081b1a1825 */ /* 0x002fe200078e020c */
[----:B------:R-:W-:-:S04]  /*06d0*/  CS2R R12, SRZ ;  /* 0x00000000000c7805 */ /* 0x000fc8000001ff00 */
[----:B------:R-:W4:Y:S01]  /*06e0*/  @P1 LDG.E.64 R14, desc[UR10][R26.64] ;  /* 0x0000000a1a0e1981 */ /* 0x000f22000c1e1b00 */
[----:B--2---:R-:W-:-:S03]  /*06f0*/  @P2 IMAD.WIDE R28, R29, 0x8, R20 ;  /* 0x000000081d1c2825 */ /* 0x004fc600078e0214 */
[----:B------:R-:W4:Y:S01]  /*0700*/  @P0 LDG.E.64 R12, desc[UR10][R24.64] ;  /* 0x0000000a180c0981 */ /* 0x000f22000c1e1b00 */
[----:B------:R-:W-:Y:S01]  /*0710*/  CS2R R20, SRZ ;  /* 0x0000000000147805 */ /* 0x000fe2000001ff00 */
[----:B------:R-:W-:-:S05]  /*0720*/  @P3 IMAD R11, R11, R10, R22 ;  /* 0x0000000a0b0b3224 */ /* 0x000fca00078e0216 */
[----:B------:R-:W2:Y:S01]  /*0730*/  @P2 LDG.E.64 R20, desc[UR10][R28.64] ;  /* 0x0000000a1c142981 */ /* 0x000ea2000c1e1b00 */
[----:B---3--:R-:W-:Y:S01]  /*0740*/  @P3 IMAD.WIDE R18, R11, 0x8, R18 ;  /* 0x000000080b123825 */ /* 0x008fe200078e0212 */
[----:B------:R-:W-:-:S06]  /*0750*/  CS2R R10, SRZ ;  /* 0x00000000000a7805 */ /* 0x000fcc000001ff00 */
[----:B------:R-:W3:Y:S01]  /*0760*/  @P3 LDG.E.64 R10, desc[UR10][R18.64] ;  /* 0x0000000a120a3981 */ /* 0x000ee2000c1e1b00 */
[----:B------:R-:W0:Y:S08]  /*0770*/  FRND.F64.FLOOR R4, R4 ;  /* 0x0000000400047313 */ /* 0x000e300000305800 */
[----:B------:R-:W1:Y:S01]  /*0780*/  FRND.F64.FLOOR R22, R6 ;  /* 0x0000000600167313 */ /* 0x000e620000305800 */
[----:B0-----:R-:W-:-:S02]  /*0790*/  DADD R16, R4, -R16 ;  /* 0x0000000004107229 */ /* 0x001fc40000000810 */
[----:B-1----:R-:W-:-:S06]  /*07a0*/  DADD R22, R22, -R8 ;  /* 0x0000000016167229 */ /* 0x002fcc0000000808 */
[----:B------:R-:W-:Y:S02]  /*07b0*/  DADD R8, R16, 1 ;  /* 0x3ff0000010087429 */ /* 0x000fe40000000000 */
[----:B------:R-:W-:-:S08]  /*07c0*/  DADD R22, R22, 1 ;  /* 0x3ff0000016167429 */ /* 0x000fd00000000000 */
[----:B------:R-:W-:-:S06]  /*07d0*/  DMUL R8, R8, R22 ;  /* 0x0000001608087228 */ /* 0x000fcc0000000000 */
[----:B------:R-:W0:Y:S01]  /*07e0*/  MUFU.RCP64H R17, R9 ;  /* 0x0000000900117308 */ /* 0x000e220000001800 */
[----:B------:R-:W-:-:S06]  /*07f0*/  IMAD.MOV.U32 R16, RZ, RZ, 0x1 ;  /* 0x00000001ff107424 */ /* 0x000fcc00078e00ff */
[----:B0-----:R-:W-:-:S08]  /*0800*/  DFMA R22, -R8, R16, 1 ;  /* 0x3ff000000816742b */ /* 0x001fd00000000110 */
[----:B------:R-:W-:-:S08]  /*0810*/  DFMA R22, R22, R22, R22 ;  /* 0x000000161616722b */ /* 0x000fd00000000016 */
[----:B------:R-:W-:-:S08]  /*0820*/  DFMA R22, R16, R22, R16 ;  /* 0x000000161016722b */ /* 0x000fd00000000010 */
[----:B------:R-:W-:-:S08]  /*0830*/  DFMA R4, -R8, R22, 1 ;  /* 0x3ff000000804742b */ /* 0x000fd00000000116 */
[----:B------:R-:W-:Y:S01]  /*0840*/  DFMA R4, R22, R4, R22 ;  /* 0x000000041604722b */ /* 0x000fe20000000016 */
[----:B------:R-:W-:Y:S01]  /*0850*/  BSSY.RECONVERGENT B1, `(.L_x_6) ;  /* 0x0000011000017945 */ /* 0x000fe20003800200 */
[----:B----4-:R-:W-:-:S08]  /*0860*/  DADD R12, -R14, R12 ;  /* 0x000000000e0c7229 */ /* 0x010fd0000000010c */
[----:B--2---:R-:W-:-:S08]  /*0870*/  DADD R12, R12, -R20 ;  /* 0x000000000c0c7229 */ /* 0x004fd00000000814 */
[----:B---3--:R-:W-:-:S08]  /*0880*/  DADD R12, R12, R10 ;  /* 0x000000000c0c7229 */ /* 0x008fd0000000000a */
[----:B------:R-:W-:-:S08]  /*0890*/  DMUL R6, R12, R4 ;  /* 0x000000040c067228 */ /* 0x000fd00000000000 */
[----:B------:R-:W-:-:S08]  /*08a0*/  DFMA R10, -R8, R6, R12 ;  /* 0x00000006080a722b */ /* 0x000fd0000000010c */
[----:B------:R-:W-:Y:S01]  /*08b0*/  DFMA R4, R4, R10, R6 ;  /* 0x0000000a0404722b */ /* 0x000fe20000000006 */
[----:B------:R-:W-:-:S09]  /*08c0*/  FSETP.GEU.AND P1, PT, |R13|, 6.5827683646048100446e-37, PT ;  /* 0x036000000d00780b */ /* 0x000fd20003f2e200 */
[----:B------:R-:W-:-:S05]  /*08d0*/  FFMA R6, RZ, R9, R5 ;  /* 0x00000009ff067223 */ /* 0x000fca0000000005 */
[----:B------:R-:W-:-:S13]  /*08e0*/  FSETP.GT.AND P0, PT, |R6|, 1.469367938527859385e-39, PT ;  /* 0x001000000600780b */ /* 0x000fda0003f04200 */
[----:B------:R-:W-:Y:S05]  /*08f0*/  @P0 BRA P1, `(.L_x_7) ;  /* 0x0000000000180947 */ /* 0x000fea0000800000 */
[----:B------:R-:W-:Y:S01]  /*0900*/  IMAD.MOV.U32 R30, RZ, RZ, R12 ;  /* 0x000000ffff1e7224 */ /* 0x000fe200078e000c */
[----:B------:R-:W-:Y:S01]  /*0910*/  MOV R6, R8 ;  /* 0x0000000800067202 */ /* 0x000fe20000000f00 */
[----:B------:R-:W-:Y:S01]  /*0920*/  IMAD.MOV.U32 R31, RZ, RZ, R13 ;  /* 0x000000ffff1f7224 */ /* 0x000fe200078e000d */
[----:B------:R-:W-:Y:S01]  /*0930*/  MOV R12, 0x960 ;  /* 0x00000960000c7802 */ /* 0x000fe20000000f00 */
[----:B------:R-:W-:-:S07]  /*0940*/  IMAD.MOV.U32 R7, RZ, RZ, R9 ;  /* 0x000000ffff077224 */ /* 0x000fce00078e0009 */
[----:B------:R-:W-:Y:S05]  /*0950*/  CALL.REL.NOINC `($__internal_0_$__cuda_sm20_div_rn_f64_full) ;  /* 0x0000000c00447944 */ /* 0x000fea0003c00000 */
.L_x_7:
[----:B------:R-:W-:Y:S05]  /*0960*/  BSYNC.RECONVERGENT B1 ;  /* 0x0000000000017941 */ /* 0x000fea0003800200 */
.L_x_6:
[----:B------:R-:W0:Y:S01]  /*0970*/  LDCU.64 UR6, c[0x0][0x3a0] ;  /* 0x00007400ff0677ac */ /* 0x000e220008000a00 */
[----:B------:R-:W1:Y:S01]  /*0980*/  LDCU.64 UR12, c[0x0][0x398] ;  /* 0x00007300ff0c77ac */ /* 0x000e620008000a00 */
[----:B0-----:R-:W-:-:S08]  /*0990*/  DADD R4, R4, -UR6 ;  /* 0x8000000604047e29 */ /* 0x001fd00008000000 */
[----:B-1----:R-:W-:-:S14]  /*09a0*/  DSETP.GT.AND P0, PT, |R4|, UR12, PT ;  /* 0x0000000c04007e2a */ /* 0x002fdc000bf04200 */
[----:B------:R-:W-:Y:S05]  /*09b0*/  @P0 BRA `(.L_x_8) ;  /* 0x0000000c00080947 */ /* 0x000fea0003800000 */
[----:B------:R-:W0:Y:S01]  /*09c0*/  LDCU.64 UR6, c[0x0][0x388] ;  /* 0x00007100ff0677ac */ /* 0x000e220008000a00 */
[----:B------:R-:W-:Y:S01]  /*09d0*/  BSSY.RECONVERGENT B1, `(.L_x_9) ;  /* 0x0000083000017945 */ /* 0x000fe20003800200 */
[----:B------:R-:W-:Y:S01]  /*09e0*/  CS2R R30, SRZ ;  /* 0x00000000001e7805 */ /* 0x000fe2000001ff00 */
[----:B0-----:R-:W-:Y:S02]  /*09f0*/  IMAD.U32 R9, RZ, RZ, UR7 ;  /* 0x00000007ff097e24 */ /* 0x001fe4000f8e00ff */
[----:B------:R-:W-:-:S03]  /*0a00*/  IMAD.U32 R4, RZ, RZ, UR6 ;  /* 0x00000006ff047e24 */ /* 0x000fc6000f8e00ff */
[----:B------:R-:W-:Y:S02]  /*0a10*/  ISETP.GE.AND P0, PT, R9, 0x1, PT ;  /* 0x000000010900780c */ /* 0x000fe40003f06270 */
[----:B------:R-:W-:-:S04]  /*0a20*/  ISETP.GE.AND P1, PT, R4, 0x1, PT ;  /* 0x000000010400780c */ /* 0x000fc80003f26270 */
[----:B------:R-:W-:-:S13]  /*0a30*/  PLOP3.LUT P0, PT, P0, P1, PT, 0x2f, 0xf2 ;  /* 0x0000000000f2781c */ /* 0x000fda0000702577 */
[----:B------:R-:W-:Y:S05]  /*0a40*/  @P0 BRA `(.L_x_10) ;  /* 0x0000000400ec0947 */ /* 0x000fea0003800000 */
[----:B------:R-:W0:Y:S01]  /*0a50*/  LDC.64 R6, c[0x0][0x390] ;  /* 0x0000e400ff067b82 */ /* 0x000e220000000a00 */
[----:B------:R-:W-:Y:S01]  /*0a60*/  IMAD R4, R9, R4, RZ ;  /* 0x0000000409047224 */ /* 0x000fe200078e02ff */
[----:B------:R-:W-:-:S03]  /*0a70*/  CS2R R30, SRZ ;  /* 0x00000000001e7805 */ /* 0x000fc6000001ff00 */
[----:B------:R-:W-:-:S03]  /*0a80*/  IMAD R4, R4, 0x3, RZ ;  /* 0x0000000304047824 */ /* 0x000fc600078e02ff */
[----:B------:R-:W1:Y:S03]  /*0a90*/  LDC R32, c[0x0][0x380] ;  /* 0x0000e000ff207b82 */ /* 0x000e660000000800 */
[----:B------:R-:W2:Y:S01]  /*0aa0*/  I2F.F64 R4, R4 ;  /* 0x0000000400047312 */ /* 0x000ea20000201c00 */
[----:B0-----:R-:W-:-:S08]  /*0ab0*/  DMUL R6, R6, R6 ;  /* 0x0000000606067228 */ /* 0x001fd00000000000 */
[----:B--2---:R-:W-:Y:S01]  /*0ac0*/  DMUL R6, R6, R4 ;  /* 0x0000000406067228 */ /* 0x004fe20000000000 */
[----:B-1----:R-:W-:Y:S01]  /*0ad0*/  IMAD R32, R32, 0x3, RZ ;  /* 0x0000000320207824 */ /* 0x002fe200078e02ff */
[----:B------:R-:W-:-:S09]  /*0ae0*/  MOV R5, RZ ;  /* 0x000000ff00057202 */ /* 0x000fd20000000f00 */
.L_x_14:
[----:B------:R-:W-:Y:S01]  /*0af0*/  BSSY.RECONVERGENT B2, `(.L_x_11) ;  /* 0x000006b000027945 */ /* 0x000fe20003800200 */
[----:B------:R-:W-:-:S07]  /*0b00*/  IMAD.MOV.U32 R33, RZ, RZ, RZ ;  /* 0x000000ffff217224 */ /* 0x000fce00078e00ff */
.L_x_13:
[----:B------:R-:W-:Y:S01]  /*0b10*/  I2F.F64 R24, R3 ;  /* 0x0000000300187312 */ /* 0x000fe20000201c00 */
[----:B------:R-:W0:Y:S01]  /*0b20*/  LDC.64 R22, c[0x0][0x3a8] ;  /* 0x0000ea00ff167b82 */ /* 0x000e220000000a00 */
[----:B------:R-:W1:Y:S06]  /*0b30*/  LDCU UR6, c[0x0][0x388] ;  /* 0x00007100ff0677ac */ /* 0x000e6c0008000800 */
[----:B------:R-:W2:Y:S08]  /*0b40*/  I2F.F64.U32 R8, R33 ;  /* 0x0000002100087312 */ /* 0x000eb00000201800 */
[----:B------:R-:W3:Y:S01]  /*0b50*/  I2F.F64.U32 R16, R2 ;  /* 0x0000000200107312 */ /* 0x000ee20000201800 */
[----:B--2---:R-:W-:-:S07]  /*0b60*/  DFMA R24, R8, UR8, R24 ;  /* 0x0000000808187c2b */ /* 0x004fce0008000018 */
[----:B------:R-:W2:Y:S01]  /*0b70*/  I2F.F64.U32 R10, R5 ;  /* 0x00000005000a7312 */ /* 0x000ea20000201800 */
[----:B---3--:R-:W-:Y:S02]  /*0b80*/  DFMA R16, R8, UR4, R16 ;  /* 0x0000000408107c2b */ /* 0x008fe40008000010 */
[C---:B--2---:R-:W-:Y:S02]  /*0b90*/  DMUL R8, R10.reuse, UR8 ;  /* 0x000000080a087c28 */ /* 0x044fe40008000000 */
[----:B------:R-:W-:-:S06]  /*0ba0*/  DFMA R24, R10, -UR4, R24 ;  /* 0x800000040a187c2b */ /* 0x000fcc0008000018 */
[----:B------:R-:W-:Y:S01]  /*0bb0*/  DADD R16, R8, R16 ;  /* 0x0000000008107229 */ /* 0x000fe20000000010 */
[----:B------:R-:W2:Y:S08]  /*0bc0*/  F2I.F64.CEIL R35, R24 ;  /* 0x0000001800237311 */ /* 0x000eb00000309100 */
[----:B------:R-:W3:Y:S01]  /*0bd0*/  F2I.F64.FLOOR R37, R16 ;  /* 0x0000001000257311 */ /* 0x000ee20000305100 */
[----:B--2---:R-:W-:-:S07]  /*0be0*/  IMAD R35, R35, 0x3, RZ ;  /* 0x0000000323237824 */ /* 0x004fce00078e02ff */
[----:B------:R-:W2:Y:S01]  /*0bf0*/  F2I.F64.FLOOR R28, R24 ;  /* 0x00000018001c7311 */ /* 0x000ea20000305100 */
[----:B---3--:R-:W-:-:S07]  /*0c00*/  IMAD R9, R32, R37, R35 ;  /* 0x0000002520097224 */ /* 0x008fce00078e0223 */
[----:B------:R-:W3:Y:S01]  /*0c10*/  F2I.F64.CEIL R21, R16 ;  /* 0x0000001000157311 */ /* 0x000ee20000309100 */
[----:B0-----:R-:W-:-:S04]  /*0c20*/  IMAD.WIDE R8, R9, 0x4, R22 ;  /* 0x0000000409087825 */ /* 0x001fc800078e0216 */
[----:B--2---:R-:W-:Y:S01]  /*0c30*/  IMAD R12, R28, 0x3, RZ ;  /* 0x000000031c0c7824 */ /* 0x004fe200078e02ff */
[----:B------:R-:W2:Y:S03]  /*0c40*/  LDG.E R36, desc[UR10][R8.64] ;  /* 0x0000000a08247981 */ /* 0x000ea6000c1e1900 */
[----:B------:R-:W-:-:S04]  /*0c50*/  IMAD R11, R32, R37, R12 ;  /* 0x00000025200b7224 */ /* 0x000fc800078e020c */
[----:B------:R-:W-:-:S05]  /*0c60*/  IMAD.WIDE R10, R11, 0x4, R22 ;  /* 0x000000040b0a7825 */ /* 0x000fca00078e0216 */
[----:B------:R-:W4:Y:S01]  /*0c70*/  LDG.E R4, desc[UR10][R10.64] ;  /* 0x0000000a0a047981 */ /* 0x000f22000c1e1900 */
[----:B---3--:R-:W-:-:S04]  /*0c80*/  IMAD R13, R32, R21, R12 ;  /* 0x00000015200d7224 */ /* 0x008fc800078e020c */
[----:B------:R-:W-:-:S05]  /*0c90*/  IMAD.WIDE R12, R13, 0x4, R22 ;  /* 0x000000040d0c7825 */ /* 0x000fca00078e0216 */
[----:B------:R-:W3:Y:S01]  /*0ca0*/  LDG.E R34, desc[UR10][R12.64] ;  /* 0x0000000a0c227981 */ /* 0x000ee2000c1e1900 */
[----:B------:R-:W0:Y:S08]  /*0cb0*/  I2F.F64 R14, R28 ;  /* 0x0000001c000e7312 */ /* 0x000e300000201c00 */
[----:B------:R-:W5:Y:S01]  /*0cc0*/  I2F.F64 R18, R37 ;  /* 0x0000002500127312 */ /* 0x000f620000201c00 */
[----:B0-----:R-:W-:Y:S01]  /*0cd0*/  DADD R14, R24, -R14 ;  /* 0x00000000180e7229 */ /* 0x001fe2000000080e */
[----:B------:R-:W-:Y:S01]  /*0ce0*/  IMAD R35, R32, R21, R35 ;  /* 0x0000001520237224 */ /* 0x000fe200078e0223 */
[----:B-----5:R-:W-:-:S06]  /*0cf0*/  DADD R16, R16, -R18 ;  /* 0x0000000010107229 */ /* 0x020fcc0000000812 */
[----:B------:R-:W-:Y:S02]  /*0d00*/  DADD R18, -R14, 1 ;  /* 0x3ff000000e127429 */ /* 0x000fe40000000100 */
[----:B------:R-:W-:Y:S01]  /*0d10*/  DADD R20, -R16, 1 ;  /* 0x3ff0000010147429 */ /* 0x000fe20000000100 */
[----:B------:R-:W-:Y:S01]  /*0d20*/  IMAD.WIDE R22, R35, 0x4, R22 ;  /* 0x0000000423167825 */ /* 0x000fe200078e0216 */
[----:B--2---:R0:W2:Y:S04]  /*0d30*/  I2F.F64 R26, R36 ;  /* 0x00000024001a7312 */ /* 0x0040a80000201c00 */
[----:B0-----:R-:W5:Y:S04]  /*0d40*/  LDG.E R36, desc[UR10][R22.64] ;  /* 0x0000000a16247981 */ /* 0x001f68000c1e1900 */
[----:B----4-:R-:W0:Y:S01]  /*0d50*/  I2F.F64 R24, R4 ;  /* 0x0000000400187312 */ /* 0x010e220000201c00 */
[----:B--2---:R-:W-:-:S07]  /*0d60*/  DMUL R26, R14, R26 ;  /* 0x0000001a0e1a7228 */ /* 0x004fce0000000000 */
[----:B---3--:R-:W2:Y:S01]  /*0d70*/  I2F.F64 R28, R34 ;  /* 0x00000022001c7312 */ /* 0x008ea20000201c00 */
[----:B------:R-:W-:Y:S02]  /*0d80*/  DMUL R26, R20, R26 ;  /* 0x0000001a141a7228 */ /* 0x000fe40000000000 */
[----:B0-----:R-:W-:-:S08]  /*0d90*/  DMUL R24, R18, R24 ;  /* 0x0000001812187228 */ /* 0x001fd00000000000 */
[----:B------:R-:W-:Y:S02]  /*0da0*/  DFMA R26, R20, R24, R26 ;  /* 0x00000018141a722b */ /* 0x000fe4000000001a */
[----:B------:R-:W0:Y:S01]  /*0db0*/  LDC.64 R24, c[0x0][0x3b0] ;  /* 0x0000ec00ff187b82 */ /* 0x000e220000000a00 */
[----:B--2---:R-:W-:Y:S01]  /*0dc0*/  DMUL R28, R18, R28 ;  /* 0x0000001c121c7228 */ /* 0x004fe20000000000 */
[----:B-1----:R-:W-:-:S07]  /*0dd0*/  IMAD.U32 R4, RZ, RZ, UR6 ;  /* 0x00000006ff047e24 */ /* 0x002fce000f8e00ff */
[----:B------:R-:W-:Y:S01]  /*0de0*/  DFMA R28, R16, R28, R26 ;  /* 0x0000001c101c722b */ /* 0x000fe2000000001a */
[----:B------:R-:W-:-:S04]  /*0df0*/  IMAD R26, R5, R4, R33 ;  /* 0x00000004051a7224 */ /* 0x000fc800078e0221 */
[----:B------:R-:W-:-:S04]  /*0e00*/  IMAD R27, R26, 0x3, RZ ;  /* 0x000000031a1b7824 */ /* 0x000fc800078e02ff */
[----:B0-----:R-:W-:-:S05]  /*0e10*/  IMAD.WIDE R24, R27, 0x4, R24 ;  /* 0x000000041b187825 */ /* 0x001fca00078e0218 */
[----:B------:R-:W2:Y:S01]  /*0e20*/  LDG.E R34, desc[UR10][R24.64] ;  /* 0x0000000a18227981 */ /* 0x000ea2000c1e1900 */
[----:B-----5:R-:W0:Y:S02]  /*0e30*/  I2F.F64 R26, R36 ;  /* 0x00000024001a7312 */ /* 0x020e240000201c00 */
[----:B0-----:R-:W-:-:S08]  /*0e40*/  DMUL R26, R14, R26 ;  /* 0x0000001a0e1a7228 */ /* 0x001fd00000000000 */
[----:B------:R-:W-:Y:S01]  /*0e50*/  DFMA R26, R16, R26, R28 ;  /* 0x0000001a101a722b */ /* 0x000fe2000000001c */
[----:B--2---:R-:W0:Y:S07]  /*0e60*/  I2F.F64 R34, R34 ;  /* 0x0000002200227312 */ /* 0x004e2e0000201c00 */
[----:B0-----:R-:W-:-:S08]  /*0e70*/  DADD R26, R26, -R34 ;  /* 0x000000001a1a7229 */ /* 0x001fd00000000822 */
[----:B------:R-:W-:-:S08]  /*0e80*/  DFMA R26, R26, R26, R30 ;  /* 0x0000001a1a1a722b */ /* 0x000fd0000000001e */
[----:B------:R-:W-:-:S14]  /*0e90*/  DSETP.GT.AND P0, PT, R26, R6, PT ;  /* 0x000000061a00722a */ /* 0x000fdc0003f04000 */
[----:B------:R-:W-:Y:S05]  /*0ea0*/  @P0 BRA `(.L_x_12) ;  /* 0x0000000400a80947 */ /* 0x000fea0003800000 */
[----:B------:R-:W2:Y:S04]  /*0eb0*/  LDG.E R28, desc[UR10][R8.64+0x4] ;  /* 0x0000040a081c7981 */ /* 0x000ea8000c1e1900 */
[----:B------:R-:W3:Y:S04]  /*0ec0*/  LDG.E R37, desc[UR10][R10.64+0x4] ;  /* 0x0000040a0a257981 */ /* 0x000ee8000c1e1900 */
[----:B------:R-:W4:Y:S04]  /*0ed0*/  LDG.E R36, desc[UR10][R12.64+0x4] ;  /* 0x0000040a0c247981 */ /* 0x000f28000c1e1900 */
[----:B------:R-:W5:Y:S04]  /*0ee0*/  LDG.E R35, desc[UR10][R22.64+0x4] ;  /* 0x0000040a16237981 */ /* 0x000f68000c1e1900 */
[----:B------:R-:W5:Y:S01]  /*0ef0*/  LDG.E R34, desc[UR10][R24.64+0x4] ;  /* 0x0000040a18227981 */ /* 0x000f62000c1e1900 */
[----:B--2---:R-:W0:Y:S08]  /*0f00*/  I2F.F64 R30, R28 ;  /* 0x0000001c001e7312 */ /* 0x004e300000201c00 */
[----:B---3--:R-:W1:Y:S01]  /*0f10*/  I2F.F64 R28, R37 ;  /* 0x00000025001c7312 */ /* 0x008e620000201c00 */
[----:B0-----:R-:W-:-:S08]  /*0f20*/  DMUL R30, R14, R30 ;  /* 0x0000001e0e1e7228 */ /* 0x001fd00000000000 */
[----:B------:R-:W-:Y:S02]  /*0f30*/  DMUL R30, R20, R30 ;  /* 0x0000001e141e7228 */ /* 0x000fe40000000000 */
[----:B-1----:R-:W-:-:S08]  /*0f40*/  DMUL R28, R18, R28 ;  /* 0x0000001c121c7228 */ /* 0x002fd00000000000 */
[----:B------:R-:W-:Y:S01]  /*0f50*/  DFMA R28, R20, R28, R30 ;  /* 0x0000001c141c722b */ /* 0x000fe2000000001e */
[----:B----4-:R-:W0:Y:S02]  /*0f60*/  I2F.F64 R30, R36 ;  /* 0x00000024001e7312 */ /* 0x010e240000201c00 */
[----:B0-----:R-:W-:-:S08]  /*0f70*/  DMUL R30, R18, R30 ;  /* 0x0000001e121e7228 */ /* 0x001fd00000000000 */
[----:B------:R-:W-:Y:S02]  /*0f80*/  DFMA R28, R16, R30, R28 ;  /* 0x0000001e101c722b */ /* 0x000fe4000000001c */
[----:B-----5:R-:W0:Y:S02]  /*0f90*/  I2F.F64 R30, R35 ;  /* 0x00000023001e7312 */ /* 0x020e240000201c00 */
[----:B0-----:R-:W-:-:S08]  /*0fa0*/  DMUL R30, R14, R30 ;  /* 0x0000001e0e1e7228 */ /* 0x001fd00000000000 */
[----:B------:R-:W-:Y:S02]  /*0fb0*/  DFMA R28, R16, R30, R28 ;  /* 0x0000001e101c722b */ /* 0x000fe4000000001c */
[----:B------:R-:W0:Y:S06]  /*0fc0*/  I2F.F64 R30, R34 ;  /* 0x00000022001e7312 */ /* 0x000e2c0000201c00 */
        /* <DEDUP_REMOVED lines=11> */
[----:B0-----:R-:W-:-:S07]  /*1080*/  DMUL R36, R14, R36 ;  /* 0x000000240e247228 */ /* 0x001fce0000000000 */
[----:B----4-:R-:W0:Y:S01]  /*1090*/  I2F.F64 R28, R12 ;  /* 0x0000000c001c7312 */ /* 0x010e220000201c00 */
[----:B-1----:R-:W-:-:S07]  /*10a0*/  DMUL R30, R18, R30 ;  /* 0x0000001e121e7228 */ /* 0x002fce0000000000 */
[----:B-----5:R-:W1:Y:S01]  /*10b0*/  I2F.F64 R34, R22 ;  /* 0x0000001600227312 */ /* 0x020e620000201c00 */
[----:B------:R-:W-:Y:S02]  /*10c0*/  DMUL R8, R20, R36 ;  /* 0x0000002414087228 */ /* 0x000fe40000000000 */
[----:B0-----:R-:W-:-:S05]  /*10d0*/  DMUL R28, R18, R28 ;  /* 0x0000001c121c7228 */ /* 0x001fca0000000000 */
[----:B------:R-:W0:Y:S01]  /*10e0*/  I2F.F64 R24, R24 ;  /* 0x0000001800187312 */ /* 0x000e220000201c00 */
[----:B------:R-:W-:Y:S02]  /*10f0*/  DFMA R8, R20, R30, R8 ;  /* 0x0000001e1408722b */ /* 0x000fe40000000008 */
[----:B-1----:R-:W-:-:S06]  /*1100*/  DMUL R34, R14, R34 ;  /* 0x000000220e227228 */ /* 0x002fcc0000000000 */
[----:B------:R-:W-:-:S08]  /*1110*/  DFMA R8, R16, R28, R8 ;  /* 0x0000001c1008722b */ /* 0x000fd00000000008 */
[----:B------:R-:W-:-:S08]  /*1120*/  DFMA R8, R16, R34, R8 ;  /* 0x000000221008722b */ /* 0x000fd00000000008 */
[----:B0-----:R-:W-:-:S08]  /*1130*/  DADD R8, R8, -R24 ;  /* 0x0000000008087229 */ /* 0x001fd00000000818 */
[----:B------:R-:W-:-:S08]  /*1140*/  DFMA R30, R8, R8, R26 ;  /* 0x00000008081e722b */ /* 0x000fd0000000001a */
[----:B------:R-:W-:-:S14]  /*1150*/  DSETP.GT.AND P0, PT, R30, R6, PT ;  /* 0x000000061e00722a */ /* 0x000fdc0003f04000 */
[----:B------:R-:W-:Y:S05]  /*1160*/  @P0 BRA `(.L_x_12) ;  /* 0x0000000000f80947 */ /* 0x000fea0003800000 */
[----:B------:R-:W-:-:S05]  /*1170*/  VIADD R33, R33, 0x1 ;  /* 0x0000000121217836 */ /* 0x000fca0000000000 */
[----:B------:R-:W-:-:S13]  /*1180*/  ISETP.NE.AND P0, PT, R33, R4, PT ;  /* 0x000000042100720c */ /* 0x000fda0003f05270 */
[----:B------:R-:W-:Y:S05]  /*1190*/  @P0 BRA `(.L_x_13) ;  /* 0xfffffff8005c0947 */ /* 0x000fea000383ffff */
[----:B------:R-:W-:Y:S05]  /*11a0*/  BSYNC.RECONVERGENT B2 ;  /* 0x0000000000027941 */ /* 0x000fea0003800200 */
.L_x_11:
[----:B------:R-:W0:Y:S01]  /*11b0*/  LDCU UR6, c[0x0][0x38c] ;  /* 0x00007180ff0677ac */ /* 0x000e220008000800 */
[----:B------:R-:W-:Y:S01]  /*11c0*/  IADD3 R5, PT, PT, R5, 0x1, RZ ;  /* 0x0000000105057810 */ /* 0x000fe20007ffe0ff */
[----:B0-----:R-:W-:-:S05]  /*11d0*/  IMAD.U32 R9, RZ, RZ, UR6 ;  /* 0x00000006ff097e24 */ /* 0x001fca000f8e00ff */
[----:B------:R-:W-:-:S13]  /*11e0*/  ISETP.NE.AND P0, PT, R5, R9, PT ;  /* 0x000000090500720c */ /* 0x000fda0003f05270 */
[----:B------:R-:W-:Y:S05]  /*11f0*/  @P0 BRA `(.L_x_14) ;  /* 0xfffffff8003c0947 */ /* 0x000fea000383ffff */
.L_x_10:
[----:B------:R-:W-:Y:S05]  /*1200*/  BSYNC.RECONVERGENT B1 ;  /* 0x0000000000017941 */ /* 0x000fea0003800200 */
.L_x_9:
[----:B------:R-:W-:Y:S01]  /*1210*/  IMAD R4, R9, R4, RZ ;  /* 0x0000000409047224 */ /* 0x000fe200078e02ff */
[----:B------:R-:W-:Y:S01]  /*1220*/  FSETP.GEU.AND P1, PT, |R31|, 6.5827683646048100446e-37, PT ;  /* 0x036000001f00780b */ /* 0x000fe20003f2e200 */
[----:B------:R-:W-:Y:S02]  /*1230*/  BSSY.RECONVERGENT B1, `(.L_x_15) ;  /* 0x0000014000017945 */ /* 0x000fe40003800200 */
[----:B------:R-:W-:Y:S02]  /*1240*/  IMAD R10, R4, 0x3, RZ ;  /* 0x00000003040a7824 */ /* 0x000fe400078e02ff */
[----:B------:R-:W-:-:S04]  /*1250*/  IMAD.MOV.U32 R4, RZ, RZ, 0x1 ;  /* 0x00000001ff047424 */ /* 0x000fc800078e00ff */
[----:B------:R-:W0:Y:S08]  /*1260*/  I2F.F64 R10, R10 ;  /* 0x0000000a000a7312 */ /* 0x000e300000201c00 */
[----:B0-----:R-:W0:Y:S02]  /*1270*/  MUFU.RCP64H R5, R11 ;  /* 0x0000000b00057308 */ /* 0x001e240000001800 */
[----:B0-----:R-:W-:-:S08]  /*1280*/  DFMA R6, R4, -R10, 1 ;  /* 0x3ff000000406742b */ /* 0x001fd0000000080a */
[----:B------:R-:W-:-:S08]  /*1290*/  DFMA R6, R6, R6, R6 ;  /* 0x000000060606722b */ /* 0x000fd00000000006 */
[----:B------:R-:W-:-:S08]  /*12a0*/  DFMA R6, R4, R6, R4 ;  /* 0x000000060406722b */ /* 0x000fd00000000004 */
[----:B------:R-:W-:-:S08]  /*12b0*/  DFMA R4, R6, -R10, 1 ;  /* 0x3ff000000604742b */ /* 0x000fd0000000080a */
[----:B------:R-:W-:-:S08]  /*12c0*/  DFMA R4, R6, R4, R6 ;  /* 0x000000040604722b */ /* 0x000fd00000000006 */
[----:B------:R-:W-:-:S08]  /*12d0*/  DMUL R6, R4, R30 ;  /* 0x0000001e04067228 */ /* 0x000fd00000000000 */
[----:B------:R-:W-:-:S08]  /*12e0*/  DFMA R8, R6, -R10, R30 ;  /* 0x8000000a0608722b */ /* 0x000fd0000000001e */
[----:B------:R-:W-:-:S10]  /*12f0*/  DFMA R4, R4, R8, R6 ;  /* 0x000000080404722b */ /* 0x000fd40000000006 */
[----:B------:R-:W-:-:S05]  /*1300*/  FFMA R6, RZ, R11, R5 ;  /* 0x0000000bff067223 */ /* 0x000fca0000000005 */
[----:B------:R-:W-:-:S13]  /*1310*/  FSETP.GT.AND P0, PT, |R6|, 1.469367938527859385e-39, PT ;  /* 0x001000000600780b */ /* 0x000fda0003f04200 */
[----:B------:R-:W-:Y:S05]  /*1320*/  @P0 BRA P1, `(.L_x_16) ;  /* 0x0000000000100947 */ /* 0x000fea0000800000 */
[----:B------:R-:W-:Y:S01]  /*1330*/  IMAD.MOV.U32 R6, RZ, RZ, R10 ;  /* 0x000000ffff067224 */ /* 0x000fe200078e000a */
[----:B------:R-:W-:Y:S02]  /*1340*/  MOV R7, R11 ;  /* 0x0000000b00077202 */ /* 0x000fe40000000f00 */
[----:B------:R-:W-:-:S07]  /*1350*/  MOV R12, 0x1370 ;  /* 0x00001370000c7802 */ /* 0x000fce0000000f00 */
[----:B------:R-:W-:Y:S05]  /*1360*/  CALL.REL.NOINC `($__internal_0_$__cuda_sm20_div_rn_f64_full) ;  /* 0x0000000000c07944 */ /* 0x000fea0003c00000 */
.L_x_16:
[----:B------:R-:W-:Y:S05]  /*1370*/  BSYNC.RECONVERGENT B1 ;  /* 0x0000000000017941 */ /* 0x000fea0003800200 */
.L_x_15:
[----:B------:R-:W0:Y:S01]  /*1380*/  MUFU.RSQ64H R7, R5 ;  /* 0x0000000500077308 */ /* 0x000e220000001c00 */
[----:B------:R-:W-:Y:S01]  /*1390*/  VIADD R6, R5, 0xfcb00000 ;  /* 0xfcb0000005067836 */ /* 0x000fe20000000000 */
[----:B------:R-:W-:Y:S01]  /*13a0*/  BSSY.RECONVERGENT B1, `(.L_x_17) ;  /* 0x0000013000017945 */ /* 0x000fe20003800200 */
[----:B------:R-:W-:Y:S02]  /*13b0*/  IMAD.MOV.U32 R10, RZ, RZ, 0x0 ;  /* 0x00000000ff0a7424 */ /* 0x000fe400078e00ff */
[----:B------:R-:W-:Y:S01]  /*13c0*/  IMAD.MOV.U32 R11, RZ, RZ, 0x3fd80000 ;  /* 0x3fd80000ff0b7424 */ /* 0x000fe200078e00ff */
[----:B------:R-:W-:Y:S01]  /*13d0*/  ISETP.GE.U32.AND P0, PT, R6, 0x7ca00000, PT ;  /* 0x7ca000000600780c */ /* 0x000fe20003f06070 */
[----:B0-----:R-:W-:-:S08]  /*13e0*/  DMUL R8, R6, R6 ;  /* 0x0000000606087228 */ /* 0x001fd00000000000 */
[----:B------:R-:W-:-:S08]  /*13f0*/  DFMA R8, -R8, R4, 1 ;  /* 0x3ff000000808742b */ /* 0x000fd00000000104 */
[----:B------:R-:W-:Y:S02]  /*1400*/  DFMA R10, R8, R10, 0.5 ;  /* 0x3fe00000080a742b */ /* 0x000fe4000000000a */
[----:B------:R-:W-:-:S08]  /*1410*/  DMUL R8, R6, R8 ;  /* 0x0000000806087228 */ /* 0x000fd00000000000 */
[----:B------:R-:W-:-:S08]  /*1420*/  DFMA R12, R10, R8, R6 ;  /* 0x000000080a0c722b */ /* 0x000fd00000000006 */
[----:B------:R-:W-:Y:S02]  /*1430*/  DMUL R14, R12, R4 ;  /* 0x000000040c0e7228 */ /* 0x000fe40000000000 */
[----:B------:R-:W-:Y:S01]  /*1440*/  IADD3 R11, PT, PT, R13, -0x100000, RZ ;  /* 0xfff000000d0b7810 */ /* 0x000fe20007ffe0ff */
[----:B------:R-:W-:-:S05]  /*1450*/  IMAD.MOV.U32 R10, RZ, RZ, R12 ;  /* 0x000000ffff0a7224 */ /* 0x000fca00078e000c */
[----:B------:R-:W-:-:S08]  /*1460*/  DFMA R16, R14, -R14, R4 ;  /* 0x8000000e0e10722b */ /* 0x000fd00000000004 */
[----:B------:R-:W-:Y:S01]  /*1470*/  DFMA R8, R16, R10, R14 ;  /* 0x0000000a1008722b */ /* 0x000fe2000000000e */
[----:B------:R-:W-:Y:S10]  /*1480*/  @!P0 BRA `(.L_x_18) ;  /* 0x0000000000108947 */ /* 0x000ff40003800000 */
[----:B------:R-:W-:Y:S01]  /*1490*/  IMAD.MOV.U32 R8, RZ, RZ, R4 ;  /* 0x000000ffff087224 */ /* 0x000fe200078e0004 */
[----:B------:R-:W-:Y:S01]  /*14a0*/  MOV R4, 0x14d0 ;  /* 0x000014d000047802 */ /* 0x000fe20000000f00 */
[----:B------:R-:W-:-:S07]  /*14b0*/  IMAD.MOV.U32 R9, RZ, RZ, R5 ;  /* 0x000000ffff097224 */ /* 0x000fce00078e0005 */
[----:B------:R-:W-:Y:S05]  /*14c0*/  CALL.REL.NOINC `($__internal_1_$__cuda_sm20_dsqrt_rn_f64_mediumpath_v1) ;  /* 0x0000000400e07944 */ /* 0x000fea0003c00000 */
.L_x_18:
[----:B------:R-:W-:Y:S05]  /*14d0*/  BSYNC.RECONVERGENT B1 ;  /* 0x0000000000017941 */ /* 0x000fea0003800200 */
.L_x_17:
[----:B------:R-:W0:Y:S01]  /*14e0*/  LDCU UR6, c[0x0][0x380] ;  /* 0x00007000ff0677ac */ /* 0x000e220008000800 */
[----:B------:R-:W1:Y:S01]  /*14f0*/  LDC.64 R4, c[0x0][0x3b8] ;  /* 0x0000ee00ff047b82 */ /* 0x000e620000000a00 */
[----:B0-----:R-:W-:-:S04]  /*1500*/  IMAD R3, R2, UR6, R3 ;  /* 0x0000000602037c24 */ /* 0x001fc8000f8e0203 */
[----:B------:R-:W-:-:S04]  /*1510*/  IMAD R3, R3, 0x3, R0 ;  /* 0x0000000303037824 */ /* 0x000fc800078e0200 */
[----:B-1----:R-:W-:-:S05]  /*1520*/  IMAD.WIDE.U32 R4, R3, 0x8, R4 ;  /* 0x0000000803047825 */ /* 0x002fca00078e0004 */
[----:B------:R-:W-:Y:S01]  /*1530*/  STG.E.64 desc[UR10][R4.64], R8 ;  /* 0x0000000804007986 */ /* 0x000fe2000c101b0a */
[----:B------:R-:W-:Y:S05]  /*1540*/  EXIT ;  /* 0x000000000000794d */ /* 0x000fea0003800000 */
.L_x_12:
[----:B------:R-:W0:Y:S01]  /*1550*/  LDCU UR6, c[0x0][0x380] ;  /* 0x00007000ff0677ac */ /* 0x000e220008000800 */
[----:B------:R-:W1:Y:S01]  /*1560*/  LDC.64 R4, c[0x0][0x3b8] ;  /* 0x0000ee00ff047b82 */ /* 0x000e620000000a00 */
[----:B0-----:R-:W-:Y:S01]  /*1570*/  IMAD R3, R2, UR6, R3 ;  /* 0x0000000602037c24 */ /* 0x001fe2000f8e0203 */
[----:B------:R-:W-:-:S03]  /*1580*/  MOV R2, 0xffc00000 ;  /* 0xffc0000000027802 */ /* 0x000fc60000000f00 */
[----:B------:R-:W-:Y:S02]  /*1590*/  IMAD R7, R3, 0x3, R0 ;  /* 0x0000000303077824 */ /* 0x000fe400078e0200 */
[----:B------:R-:W-:Y:S02]  /*15a0*/  IMAD.MOV.U32 R3, RZ, RZ, 0x41dfffff ;  /* 0x41dfffffff037424 */ /* 0x000fe400078e00ff */
[----:B-1----:R-:W-:-:S05]  /*15b0*/  IMAD.WIDE.U32 R4, R7, 0x8, R4 ;  /* 0x0000000807047825 */ /* 0x002fca00078e0004 */
[----:B------:R-:W-:Y:S01]  /*15c0*/  STG.E.64 desc[UR10][R4.64], R2 ;  /* 0x0000000204007986 */ /* 0x000fe2000c101b0a */
[----:B------:R-:W-:Y:S05]  /*15d0*/  EXIT ;  /* 0x000000000000794d */ /* 0x000fea0003800000 */
.L_x_8:
[----:B------:R-:W0:Y:S01]  /*15e0*/  LDCU UR6, c[0x0][0x380] ;  /* 0x00007000ff0677ac */ /* 0x000e220008000800 */
[----:B------:R-:W1:Y:S01]  /*15f0*/  LDC.64 R4, c[0x0][0x3b8] ;  /* 0x0000ee00ff047b82 */ /* 0x000e620000000a00 */
[----:B0-----:R-:W-:Y:S02]  /*1600*/  IMAD R3, R2, UR6, R3 ;  /* 0x0000000602037c24 */ /* 0x001fe4000f8e0203 */
[----:B------:R-:W-:Y:S02]  /*1610*/  IMAD.MOV.U32 R2, RZ, RZ, -0x400000 ;  /* 0xffc00000ff027424 */ /* 0x000fe400078e00ff */
[----:B------:R-:W-:Y:S02]  /*1620*/  IMAD R7, R3, 0x3, R0 ;  /* 0x0000000303077824 */ /* 0x000fe400078e0200 */
[----:B------:R-:W-:Y:S02]  /*1630*/  IMAD.MOV.U32 R3, RZ, RZ, 0x41dfffff ;  /* 0x41dfffffff037424 */ /* 0x000fe400078e00ff */
[----:B-1----:R-:W-:-:S05]  /*1640*/  IMAD.WIDE.U32 R4, R7, 0x8, R4 ;  /* 0x0000000807047825 */ /* 0x002fca00078e0004 */
[----:B------:R-:W-:Y:S01]  /*1650*/  STG.E.64 desc[UR10][R4.64], R2 ;  /* 0x0000000204007986 */ /* 0x000fe2000c101b0a */
[----:B------:R-:W-:Y:S05]  /*1660*/  EXIT ;  /* 0x000000000000794d */ /* 0x000fea0003800000 */
        .weak           $__internal_0_$__cuda_sm20_div_rn_f64_full
        .type           $__internal_0_$__cuda_sm20_div_rn_f64_full,@function
        .size           $__internal_0_$__cuda_sm20_div_rn_f64_full,($__internal_1_$__cuda_sm20_dsqrt_rn_f64_mediumpath_v1 - $__internal_0_$__cuda_sm20_div_rn_f64_full)
$__internal_0_$__cuda_sm20_div_rn_f64_full:
[C---:B------:R-:W-:Y:S01]  /*1670*/  FSETP.GEU.AND P0, PT, |R7|.reuse, 1.469367938527859385e-39, PT ;  /* 0x001000000700780b */ /* 0x040fe20003f0e200 */
[----:B------:R-:W-:Y:S01]  /*1680*/  IMAD.MOV.U32 R9, RZ, RZ, R31 ;  /* 0x000000ffff097224 */ /* 0x000fe200078e001f */
[C---:B------:R-:W-:Y:S01]  /*1690*/  LOP3.LUT R4, R7.reuse, 0x800fffff, RZ, 0xc0, !PT ;  /* 0x800fffff07047812 */ /* 0x040fe200078ec0ff */
[----:B------:R-:W-:Y:S01]  /*16a0*/  IMAD.MOV.U32 R10, RZ, RZ, 0x1 ;  /* 0x00000001ff0a7424 */ /* 0x000fe200078e00ff */
[----:B------:R-:W-:Y:S01]  /*16b0*/  LOP3.LUT R22, R7, 0x7ff00000, RZ, 0xc0, !PT ;  /* 0x7ff0000007167812 */ /* 0x000fe200078ec0ff */
[----:B------:R-:W-:Y:S01]  /*16c0*/  IMAD.MOV.U32 R8, RZ, RZ, R30 ;  /* 0x000000ffff087224 */ /* 0x000fe200078e001e */
[----:B------:R-:W-:Y:S01]  /*16d0*/  LOP3.LUT R5, R4, 0x3ff00000, RZ, 0xfc, !PT ;  /* 0x3ff0000004057812 */ /* 0x000fe200078efcff */
[----:B------:R-:W-:Y:S01]  /*16e0*/  BSSY.RECONVERGENT B2, `(.L_x_19) ;  /* 0x0000052000027945 */ /* 0x000fe20003800200 */
[----:B------:R-:W-:Y:S02]  /*16f0*/  MOV R4, R6 ;  /* 0x0000000600047202 */ /* 0x000fe40000000f00 */
[----:B------:R-:W-:-:S02]  /*1700*/  FSETP.GEU.AND P2, PT, |R9|, 1.469367938527859385e-39, PT ;  /* 0x001000000900780b */ /* 0x000fc40003f4e200 */
[----:B------:R-:W-:Y:S01]  /*1710*/  LOP3.LUT R13, R9, 0x7ff00000, RZ, 0xc0, !PT ;  /* 0x7ff00000090d7812 */ /* 0x000fe200078ec0ff */
[----:B------:R-:W-:-:S03]  /*1720*/  @!P0 DMUL R4, R6, 8.98846567431157953865e+307 ;  /* 0x7fe0000006048828 */ /* 0x000fc60000000000 */
[----:B------:R-:W-:Y:S01]  /*1730*/  ISETP.GE.U32.AND P1, PT, R13, R22, PT ;  /* 0x000000160d00720c */ /* 0x000fe20003f26070 */
[----:B------:R-:W-:Y:S02]  /*1740*/  IMAD.MOV.U32 R23, RZ, RZ, R13 ;  /* 0x000000ffff177224 */ /* 0x000fe400078e000d */
[----:B------:R-:W0:Y:S04]  /*1750*/  MUFU.RCP64H R11, R5 ;  /* 0x00000005000b7308 */ /* 0x000e280000001800 */
[----:B------:R-:W-:Y:S02]  /*1760*/  @!P2 LOP3.LUT R16, R7, 0x7ff00000, RZ, 0xc0, !PT ;  /* 0x7ff000000710a812 */ /* 0x000fe400078ec0ff */
[----:B------:R-:W-:Y:S02]  /*1770*/  @!P0 LOP3.LUT R22, R5, 0x7ff00000, RZ, 0xc0, !PT ;  /* 0x7ff0000005168812 */ /* 0x000fe400078ec0ff */
[----:B------:R-:W-:-:S02]  /*1780*/  @!P2 ISETP.GE.U32.AND P3, PT, R13, R16, PT ;  /* 0x000000100d00a20c */ /* 0x000fc40003f66070 */
[----:B------:R-:W-:Y:S01]  /*1790*/  MOV R16, 0x1ca00000 ;  /* 0x1ca0000000107802 */ /* 0x000fe20000000f00 */
[----:B------:R-:W-:Y:S01]  /*17a0*/  VIADD R24, R22, 0xffffffff ;  /* 0xffffffff16187836 */ /* 0x000fe20000000000 */
[----:B0-----:R-:W-:-:S08]  /*17b0*/  DFMA R14, R10, -R4, 1 ;  /* 0x3ff000000a0e742b */ /* 0x001fd00000000804 */
[----:B------:R-:W-:-:S08]  /*17c0*/  DFMA R14, R14, R14, R14 ;  /* 0x0000000e0e0e722b */ /* 0x000fd0000000000e */
[----:B------:R-:W-:Y:S01]  /*17d0*/  DFMA R18, R10, R14, R10 ;  /* 0x0000000e0a12722b */ /* 0x000fe2000000000a */
[C---:B------:R-:W-:Y:S01]  /*17e0*/  @!P2 SEL R15, R16.reuse, 0x63400000, !P3 ;  /* 0x63400000100fa807 */ /* 0x040fe20005800000 */
[----:B------:R-:W-:Y:S01]  /*17f0*/  IMAD.MOV.U32 R10, RZ, RZ, R8 ;  /* 0x000000ffff0a7224 */ /* 0x000fe200078e0008 */
[----:B------:R-:W-:Y:S01]  /*1800*/  SEL R11, R16, 0x63400000, !P1 ;  /* 0x63400000100b7807 */ /* 0x000fe20004800000 */
[----:B------:R-:W-:Y:S01]  /*1810*/  @!P2 IMAD.MOV.U32 R14, RZ, RZ, RZ ;  /* 0x000000ffff0ea224 */ /* 0x000fe200078e00ff */
[--C-:B------:R-:W-:Y:S02]  /*1820*/  @!P2 LOP3.LUT R15, R15, 0x80000000, R9.reuse, 0xf8, !PT ;  /* 0x800000000f0fa812 */ /* 0x100fe400078ef809 */
[----:B------:R-:W-:Y:S01]  /*1830*/  LOP3.LUT R11, R11, 0x800fffff, R9, 0xf8, !PT ;  /* 0x800fffff0b0b7812 */ /* 0x000fe200078ef809 */
[----:B------:R-:W-:Y:S01]  /*1840*/  DFMA R20, R18, -R4, 1 ;  /* 0x3ff000001214742b */ /* 0x000fe20000000804 */
[----:B------:R-:W-:-:S06]  /*1850*/  @!P2 LOP3.LUT R15, R15, 0x100000, RZ, 0xfc, !PT ;  /* 0x001000000f0fa812 */ /* 0x000fcc00078efcff */
[----:B------:R-:W-:Y:S02]  /*1860*/  @!P2 DFMA R10, R10, 2, -R14 ;  /* 0x400000000a0aa82b */ /* 0x000fe4000000080e */
[----:B------:R-:W-:-:S08]  /*1870*/  DFMA R20, R18, R20, R18 ;  /* 0x000000141214722b */ /* 0x000fd00000000012 */
[----:B------:R-:W-:Y:S01]  /*1880*/  @!P2 LOP3.LUT R23, R11, 0x7ff00000, RZ, 0xc0, !PT ;  /* 0x7ff000000b17a812 */ /* 0x000fe200078ec0ff */
[----:B------:R-:W-:-:S03]  /*1890*/  DMUL R14, R20, R10 ;  /* 0x0000000a140e7228 */ /* 0x000fc60000000000 */
[----:B------:R-:W-:-:S04]  /*18a0*/  IADD3 R17, PT, PT, R23, -0x1, RZ ;  /* 0xffffffff17117810 */ /* 0x000fc80007ffe0ff */
[----:B------:R-:W-:Y:S01]  /*18b0*/  ISETP.GT.U32.AND P0, PT, R17, 0x7feffffe, PT ;  /* 0x7feffffe1100780c */ /* 0x000fe20003f04070 */
[----:B------:R-:W-:-:S03]  /*18c0*/  DFMA R18, R14, -R4, R10 ;  /* 0x800000040e12722b */ /* 0x000fc6000000000a */
[----:B------:R-:W-:-:S05]  /*18d0*/  ISETP.GT.U32.OR P0, PT, R24, 0x7feffffe, P0 ;  /* 0x7feffffe1800780c */ /* 0x000fca0000704470 */
[----:B------:R-:W-:-:S08]  /*18e0*/  DFMA R14, R20, R18, R14 ;  /* 0x00000012140e722b */ /* 0x000fd0000000000e */
[----:B------:R-:W-:Y:S05]  /*18f0*/  @P0 BRA `(.L_x_20) ;  /* 0x00000000006c0947 */ /* 0x000fea0003800000 */
[----:B------:R-:W-:-:S04]  /*1900*/  LOP3.LUT R18, R7, 0x7ff00000, RZ, 0xc0, !PT ;  /* 0x7ff0000007127812 */ /* 0x000fc800078ec0ff */
[CC--:B------:R-:W-:Y:S02]  /*1910*/  VIADDMNMX R8, R13.reuse, -R18.reuse, 0xb9600000, !PT ;  /* 0xb96000000d087446 */ /* 0x0c0fe40007800912 */
[----:B------:R-:W-:Y:S02]  /*1920*/  ISETP.GE.U32.AND P0, PT, R13, R18, PT ;  /* 0x000000120d00720c */ /* 0x000fe40003f06070 */
[----:B------:R-:W-:Y:S02]  /*1930*/  VIMNMX R8, PT, PT, R8, 0x46a00000, PT ;  /* 0x46a0000008087848 */ /* 0x000fe40003fe0100 */
[----:B------:R-:W-:-:S05]  /*1940*/  SEL R13, R16, 0x63400000, !P0 ;  /* 0x63400000100d7807 */ /* 0x000fca0004000000 */
[----:B------:R-:W-:Y:S01]  /*1950*/  IMAD.IADD R13, R8, 0x1, -R13 ;  /* 0x00000001080d7824 */ /* 0x000fe200078e0a0d */
[----:B------:R-:W-:-:S03]  /*1960*/  MOV R8, RZ ;  /* 0x000000ff00087202 */ /* 0x000fc60000000f00 */
[----:B------:R-:W-:-:S06]  /*1970*/  VIADD R9, R13, 0x7fe00000 ;  /* 0x7fe000000d097836 */ /* 0x000fcc0000000000 */
[----:B------:R-:W-:-:S10]  /*1980*/  DMUL R16, R14, R8 ;  /* 0x000000080e107228 */ /* 0x000fd40000000000 */
[----:B------:R-:W-:-:S13]  /*1990*/  FSETP.GTU.AND P0, PT, |R17|, 1.469367938527859385e-39, PT ;  /* 0x001000001100780b */ /* 0x000fda0003f0c200 */
[----:B------:R-:W-:Y:S05]  /*19a0*/  @P0 BRA `(.L_x_21) ;  /* 0x0000000000940947 */ /* 0x000fea0003800000 */
[----:B------:R-:W-:Y:S01]  /*19b0*/  DFMA R4, R14, -R4, R10 ;  /* 0x800000040e04722b */ /* 0x000fe2000000000a */
[----:B------:R-:W-:-:S09]  /*19c0*/  IMAD.MOV.U32 R8, RZ, RZ, RZ ;  /* 0x000000ffff087224 */ /* 0x000fd200078e00ff */
[C---:B------:R-:W-:Y:S02]  /*19d0*/  FSETP.NEU.AND P0, PT, R5.reuse, RZ, PT ;  /* 0x000000ff0500720b */ /* 0x040fe40003f0d000 */
[----:B------:R-:W-:-:S04]  /*19e0*/  LOP3.LUT R7, R5, 0x80000000, R7, 0x48, !PT ;  /* 0x8000000005077812 */ /* 0x000fc800078e4807 */
[----:B------:R-:W-:-:S07]  /*19f0*/  LOP3.LUT R9, R7, R9, RZ, 0xfc, !PT ;  /* 0x0000000907097212 */ /* 0x000fce00078efcff */
[----:B------:R-:W-:Y:S05]  /*1a00*/  @!P0 BRA `(.L_x_21) ;  /* 0x00000000007c8947 */ /* 0x000fea0003800000 */
[----:B------:R-:W-:Y:S01]  /*1a10*/  IMAD.MOV R5, RZ, RZ, -R13 ;  /* 0x000000ffff057224 */ /* 0x000fe200078e0a0d */
[----:B------:R-:W-:Y:S01]  /*1a20*/  DMUL.RP R8, R14, R8 ;  /* 0x000000080e087228 */ /* 0x000fe20000008000 */
[----:B------:R-:W-:-:S06]  /*1a30*/  IMAD.MOV.U32 R4, RZ, RZ, RZ ;  /* 0x000000ffff047224 */ /* 0x000fcc00078e00ff */
[----:B------:R-:W-:-:S03]  /*1a40*/  DFMA R4, R16, -R4, R14 ;  /* 0x800000041004722b */ /* 0x000fc6000000000e */
[----:B------:R-:W-:-:S03]  /*1a50*/  LOP3.LUT R7, R9, R7, RZ, 0x3c, !PT ;  /* 0x0000000709077212 */ /* 0x000fc600078e3cff */
[----:B------:R-:W-:-:S04]  /*1a60*/  IADD3 R4, PT, PT, -R13, -0x43300000, RZ ;  /* 0xbcd000000d047810 */ /* 0x000fc80007ffe1ff */
[----:B------:R-:W-:-:S04]  /*1a70*/  FSETP.NEU.AND P0, PT, |R5|, R4, PT ;  /* 0x000000040500720b */ /* 0x000fc80003f0d200 */
[----:B------:R-:W-:Y:S02]  /*1a80*/  FSEL R16, R8, R16, !P0 ;  /* 0x0000001008107208 */ /* 0x000fe40004000000 */
[----:B------:R-:W-:Y:S01]  /*1a90*/  FSEL R17, R7, R17, !P0 ;  /* 0x0000001107117208 */ /* 0x000fe20004000000 */
[----:B------:R-:W-:Y:S06]  /*1aa0*/  BRA `(.L_x_21) ;  /* 0x0000000000547947 */ /* 0x000fec0003800000 */
.L_x_20:
[----:B------:R-:W-:-:S14]  /*1ab0*/  DSETP.NAN.AND P0, PT, R8, R8, PT ;  /* 0x000000080800722a */ /* 0x000fdc0003f08000 */
[----:B------:R-:W-:Y:S05]  /*1ac0*/  @P0 BRA `(.L_x_22) ;  /* 0x0000000000440947 */ /* 0x000fea0003800000 */
[----:B------:R-:W-:-:S14]  /*1ad0*/  DSETP.NAN.AND P0, PT, R6, R6, PT ;  /* 0x000000060600722a */ /* 0x000fdc0003f08000 */
[----:B------:R-:W-:Y:S05]  /*1ae0*/  @P0 BRA `(.L_x_23) ;  /* 0x0000000000300947 */ /* 0x000fea0003800000 */
[----:B------:R-:W-:Y:S01]  /*1af0*/  ISETP.NE.AND P0, PT, R23, R22, PT ;  /* 0x000000161700720c */ /* 0x000fe20003f05270 */
[----:B------:R-:W-:Y:S01]  /*1b00*/  IMAD.MOV.U32 R17, RZ, RZ, -0x80000 ;  /* 0xfff80000ff117424 */ /* 0x000fe200078e00ff */
[----:B------:R-:W-:-:S11]  /*1b10*/  MOV R16, 0x0 ;  /* 0x0000000000107802 */ /* 0x000fd60000000f00 */
[----:B------:R-:W-:Y:S05]  /*1b20*/  @!P0 BRA `(.L_x_21) ;  /* 0x0000000000348947 */ /* 0x000fea0003800000 */
[----:B------:R-:W-:Y:S02]  /*1b30*/  ISETP.NE.AND P0, PT, R23, 0x7ff00000, PT ;  /* 0x7ff000001700780c */ /* 0x000fe40003f05270 */
[----:B------:R-:W-:Y:S02]  /*1b40*/  LOP3.LUT R17, R9, 0x80000000, R7, 0x48, !PT ;  /* 0x8000000009117812 */ /* 0x000fe400078e4807 */
[----:B------:R-:W-:-:S13]  /*1b50*/  ISETP.EQ.OR P0, PT, R22, RZ, !P0 ;  /* 0x000000ff1600720c */ /* 0x000fda0004702670 */
[----:B------:R-:W-:Y:S01]  /*1b60*/  @P0 LOP3.LUT R4, R17, 0x7ff00000, RZ, 0xfc, !PT ;  /* 0x7ff0000011040812 */ /* 0x000fe200078efcff */
[----:B------:R-:W-:Y:S02]  /*1b70*/  @!P0 IMAD.MOV.U32 R16, RZ, RZ, RZ ;  /* 0x000000ffff108224 */ /* 0x000fe400078e00ff */
[----:B------:R-:W-:Y:S01]  /*1b80*/  @P0 IMAD.MOV.U32 R16, RZ, RZ, RZ ;  /* 0x000000ffff100224 */ /* 0x000fe200078e00ff */
[----:B------:R-:W-:Y:S01]  /*1b90*/  @P0 MOV R17, R4 ;  /* 0x0000000400110202 */ /* 0x000fe20000000f00 */
[----:B------:R-:W-:Y:S06]  /*1ba0*/  BRA `(.L_x_21) ;  /* 0x0000000000147947 */ /* 0x000fec0003800000 */
.L_x_23:
[----:B------:R-:W-:Y:S01]  /*1bb0*/  LOP3.LUT R17, R7, 0x80000, RZ, 0xfc, !PT ;  /* 0x0008000007117812 */ /* 0x000fe200078efcff */
[----:B------:R-:W-:Y:S01]  /*1bc0*/  IMAD.MOV.U32 R16, RZ, RZ, R6 ;  /* 0x000000ffff107224 */ /* 0x000fe200078e0006 */
[----:B------:R-:W-:Y:S06]  /*1bd0*/  BRA `(.L_x_21) ;  /* 0x0000000000087947 */ /* 0x000fec0003800000 */
.L_x_22:
[----:B------:R-:W-:Y:S01]  /*1be0*/  LOP3.LUT R17, R9, 0x80000, RZ, 0xfc, !PT ;  /* 0x0008000009117812 */ /* 0x000fe200078efcff */
[----:B------:R-:W-:-:S07]  /*1bf0*/  IMAD.MOV.U32 R16, RZ, RZ, R8 ;  /* 0x000000ffff107224 */ /* 0x000fce00078e0008 */
.L_x_21:
[----:B------:R-:W-:Y:S05]  /*1c00*/  BSYNC.RECONVERGENT B2 ;  /* 0x0000000000027941 */ /* 0x000fea0003800200 */
.L_x_19:
[----:B------:R-:W-:Y:S01]  /*1c10*/  IMAD.MOV.U32 R13, RZ, RZ, 0x0 ;  /* 0x00000000ff0d7424 */ /* 0x000fe200078e00ff */
[----:B------:R-:W-:Y:S01]  /*1c20*/  MOV R5, R17 ;  /* 0x0000001100057202 */ /* 0x000fe20000000f00 */
[----:B------:R-:W-:Y:S02]  /*1c30*/  IMAD.MOV.U32 R4, RZ, RZ, R16 ;  /* 0x000000ffff047224 */ /* 0x000fe400078e0010 */
[----:B------:R-:W-:Y:S05]  /*1c40*/  RET.REL.NODEC R12 `(_Z6kerneliiiidddPiS_PdS0_) ;  /* 0xffffffe00cec7950 */ /* 0x000fea0003c3ffff */
        .weak           $__internal_1_$__cuda_sm20_dsqrt_rn_f64_mediumpath_v1
        .type           $__internal_1_$__cuda_sm20_dsqrt_rn_f64_mediumpath_v1,@function
        .size           $__internal_1_$__cuda_sm20_dsqrt_rn_f64_mediumpath_v1,(.L_x_30 - $__internal_1_$__cuda_sm20_dsqrt_rn_f64_mediumpath_v1)
$__internal_1_$__cuda_sm20_dsqrt_rn_f64_mediumpath_v1:
[----:B------:R-:W-:Y:S01]  /*1c50*/  ISETP.GE.U32.AND P0, PT, R6, -0x3400000, PT ;  /* 0xfcc000000600780c */ /* 0x000fe20003f06070 */
[----:B------:R-:W-:Y:S01]  /*1c60*/  BSSY.RECONVERGENT B2, `(.L_x_24) ;  /* 0x0000026000027945 */ /* 0x000fe20003800200 */
[----:B------:R-:W-:Y:S01]  /*1c70*/  IMAD.MOV.U32 R10, RZ, RZ, R12 ;  /* 0x000000ffff0a7224 */ /* 0x000fe200078e000c */
[----:B------:R-:W-:Y:S01]  /*1c80*/  MOV R7, R17 ;  /* 0x0000001100077202 */ /* 0x000fe20000000f00 */
[----:B------:R-:W-:-:S09]  /*1c90*/  IMAD.MOV.U32 R6, RZ, RZ, R16 ;  /* 0x000000ffff067224 */ /* 0x000fd200078e0010 */
[----:B------:R-:W-:Y:S05]  /*1ca0*/  @!P0 BRA `(.L_x_25) ;  /* 0x0000000000208947 */ /* 0x000fea0003800000 */
[----:B------:R-:W-:-:S10]  /*1cb0*/  DFMA.RM R6, R6, R10, R14 ;  /* 0x0000000a0606722b */ /* 0x000fd4000000400e */
[----:B------:R-:W-:-:S05]  /*1cc0*/  IADD3 R10, P0, PT, R6, 0x1, RZ ;  /* 0x00000001060a7810 */ /* 0x000fca0007f1e0ff */
[----:B------:R-:W-:-:S06]  /*1cd0*/  IMAD.X R11, RZ, RZ, R7, P0 ;  /* 0x000000ffff0b7224 */ /* 0x000fcc00000e0607 */
[----:B------:R-:W-:-:S08]  /*1ce0*/  DFMA.RP R8, -R6, R10, R8 ;  /* 0x0000000a0608722b */ /* 0x000fd00000008108 */
[----:B------:R-:W-:-:S06]  /*1cf0*/  DSETP.GT.AND P0, PT, R8, RZ, PT ;  /* 0x000000ff0800722a */ /* 0x000fcc0003f04000 */
[----:B------:R-:W-:Y:S02]  /*1d00*/  FSEL R6, R10, R6, P0 ;  /* 0x000000060a067208 */ /* 0x000fe40000000000 */
[----:B------:R-:W-:Y:S01]  /*1d10*/  FSEL R7, R11, R7, P0 ;  /* 0x000000070b077208 */ /* 0x000fe20000000000 */
[----:B------:R-:W-:Y:S06]  /*1d20*/  BRA `(.L_x_26) ;  /* 0x0000000000647947 */ /* 0x000fec0003800000 */
.L_x_25:
[----:B------:R-:W-:-:S14]  /*1d30*/  DSETP.NE.AND P0, PT, R8, RZ, PT ;  /* 0x000000ff0800722a */ /* 0x000fdc0003f05000 */
[----:B------:R-:W-:Y:S05]  /*1d40*/  @!P0 BRA `(.L_x_27) ;  /* 0x0000000000588947 */ /* 0x000fea0003800000 */
[----:B------:R-:W-:-:S13]  /*1d50*/  ISETP.GE.AND P0, PT, R9, RZ, PT ;  /* 0x000000ff0900720c */ /* 0x000fda0003f06270 */
[----:B------:R-:W-:Y:S02]  /*1d60*/  @!P0 IMAD.MOV.U32 R6, RZ, RZ, 0x0 ;  /* 0x00000000ff068424 */ /* 0x000fe400078e00ff */
[----:B------:R-:W-:Y:S01]  /*1d70*/  @!P0 IMAD.MOV.U32 R7, RZ, RZ, -0x80000 ;  /* 0xfff80000ff078424 */ /* 0x000fe200078e00ff */
[----:B------:R-:W-:Y:S06]  /*1d80*/  @!P0 BRA `(.L_x_26) ;  /* 0x00000000004c8947 */ /* 0x000fec0003800000 */
[----:B------:R-:W-:-:S13]  /*1d90*/  ISETP.GT.AND P0, PT, R9, 0x7fefffff, PT ;  /* 0x7fefffff0900780c */ /* 0x000fda0003f04270 */
[----:B------:R-:W-:Y:S05]  /*1da0*/  @P0 BRA `(.L_x_27) ;  /* 0x0000000000400947 */ /* 0x000fea0003800000 */
[----:B------:R-:W-:Y:S01]  /*1db0*/  DMUL R6, R8, 8.11296384146066816958e+31 ;  /* 0x4690000008067828 */ /* 0x000fe20000000000 */
[----:B------:R-:W-:Y:S01]  /*1dc0*/  IMAD.MOV.U32 R12, RZ, RZ, 0x0 ;  /* 0x00000000ff0c7424 */ /* 0x000fe200078e00ff */
[----:B------:R-:W-:Y:S01]  /*1dd0*/  MOV R8, RZ ;  /* 0x000000ff00087202 */ /* 0x000fe20000000f00 */
[----:B------:R-:W-:-:S03]  /*1de0*/  IMAD.MOV.U32 R13, RZ, RZ, 0x3fd80000 ;  /* 0x3fd80000ff0d7424 */ /* 0x000fc600078e00ff */
[----:B------:R-:W0:Y:S02]  /*1df0*/  MUFU.RSQ64H R9, R7 ;  /* 0x0000000700097308 */ /* 0x000e240000001c00 */
[----:B0-----:R-:W-:-:S08]  /*1e00*/  DMUL R10, R8, R8 ;  /* 0x00000008080a7228 */ /* 0x001fd00000000000 */
[----:B------:R-:W-:-:S08]  /*1e10*/  DFMA R10, R6, -R10, 1 ;  /* 0x3ff00000060a742b */ /* 0x000fd0000000080a */
[----:B------:R-:W-:Y:S02]  /*1e20*/  DFMA R12, R10, R12, 0.5 ;  /* 0x3fe000000a0c742b */ /* 0x000fe4000000000c */
[----:B------:R-:W-:-:S08]  /*1e30*/  DMUL R10, R8, R10 ;  /* 0x0000000a080a7228 */ /* 0x000fd00000000000 */
[----:B------:R-:W-:-:S08]  /*1e40*/  DFMA R10, R12, R10, R8 ;  /* 0x0000000a0c0a722b */ /* 0x000fd00000000008 */
[----:B------:R-:W-:Y:S02]  /*1e50*/  DMUL R8, R6, R10 ;  /* 0x0000000a06087228 */ /* 0x000fe40000000000 */
[----:B------:R-:W-:-:S06]  /*1e60*/  IADD3 R11, PT, PT, R11, -0x100000, RZ ;  /* 0xfff000000b0b7810 */ /* 0x000fcc0007ffe0ff */
[----:B------:R-:W-:-:S08]  /*1e70*/  DFMA R12, R8, -R8, R6 ;  /* 0x80000008080c722b */ /* 0x000fd00000000006 */
[----:B------:R-:W-:-:S10]  /*1e80*/  DFMA R6, R10, R12, R8 ;  /* 0x0000000c0a06722b */ /* 0x000fd40000000008 */
[----:B------:R-:W-:Y:S01]  /*1e90*/  VIADD R7, R7, 0xfcb00000 ;  /* 0xfcb0000007077836 */ /* 0x000fe20000000000 */
[----:B------:R-:W-:Y:S06]  /*1ea0*/  BRA `(.L_x_26) ;  /* 0x0000000000047947 */ /* 0x000fec0003800000 */
.L_x_27:
[----:B------:R-:W-:-:S11]  /*1eb0*/  DADD R6, R8, R8 ;  /* 0x0000000008067229 */ /* 0x000fd60000000008 */
.L_x_26:
[----:B------:R-:W-:Y:S05]  /*1ec0*/  BSYNC.RECONVERGENT B2 ;  /* 0x0000000000027941 */ /* 0x000fea0003800200 */
.L_x_24:
[----:B------:R-:W-:Y:S01]  /*1ed0*/  IMAD.MOV.U32 R5, RZ, RZ, 0x0 ;  /* 0x00000000ff057424 */ /* 0x000fe200078e00ff */
[----:B------:R-:W-:Y:S01]  /*1ee0*/  MOV R9, R7 ;  /* 0x0000000700097202 */ /* 0x000fe20000000f00 */
[----:B------:R-:W-:Y:S02]  /*1ef0*/  IMAD.MOV.U32 R8, RZ, RZ, R6 ;  /* 0x000000ffff087224 */ /* 0x000fe400078e0006 */
[----:B------:R-:W-:Y:S05]  /*1f00*/  RET.REL.NODEC R4 `(_Z6kerneliiiidddPiS_PdS0_) ;  /* 0xffffffe0043c7950 */ /* 0x000fea0003c3ffff */
.L_x_28:
[----:B------:R-:W-:-:S00]  /*1f10*/  BRA `(.L_x_28) ;  /* 0xfffffffc00fc7947 */ /* 0x000fc0000383ffff */
[----:B------:R-:W-:-:S00]  /*1f20*/  NOP ;  /* 0x0000000000007918 */ /* 0x000fc00000000000 */
        /* <DEDUP_REMOVED lines=13> */
.L_x_30:


//--------------------- .nv.shared.reserved.0     --------------------------
	.section	.nv.shared.reserved.0,"aw",@nobits
	.weak		__nv_reservedSMEM_offset_0_alias
	.size		__nv_reservedSMEM_offset_0_alias, 0, 64
	.other		__nv_reservedSMEM_offset_0_alias,@"STO_CUDA_RESERVED_SHARED STV_DEFAULT"
__nv_reservedSMEM_offset_0_alias:
	.zero		0
	.zero		64


//--------------------- .nv.constant0._Z6kerneliiiidddPiS_PdS0_ --------------------------
	.section	.nv.constant0._Z6kerneliiiidddPiS_PdS0_,"a",@progbits
	.sectionflags	@""
	.align	4
.nv.constant0._Z6kerneliiiidddPiS_PdS0_:
	.zero		968


//--------------------- SYMBOLS --------------------------

	.type		.nv.reservedSmem.offset0,@object
	.size		.nv.reservedSmem.offset0,0x4
